//
// Generated by NVIDIA NVVM Compiler
//
// Compiler Build ID: CL-36424714
// Cuda compilation tools, release 13.0, V13.0.88
// Based on NVVM 20.0.0
//

.version 9.0
.target sm_100
.address_size 64

	// .globl	_Z22histogram_range_kernelPKhjPjiii
.extern .shared .align 16 .b8 s_hist[];

.visible .entry _Z22histogram_range_kernelPKhjPjiii(
	.param .u64 .ptr .align 1 _Z22histogram_range_kernelPKhjPjiii_param_0,
	.param .u32 _Z22histogram_range_kernelPKhjPjiii_param_1,
	.param .u64 .ptr .align 1 _Z22histogram_range_kernelPKhjPjiii_param_2,
	.param .u32 _Z22histogram_range_kernelPKhjPjiii_param_3,
	.param .u32 _Z22histogram_range_kernelPKhjPjiii_param_4,
	.param .u32 _Z22histogram_range_kernelPKhjPjiii_param_5
)
{
	.reg .pred 	%p<76>;
	.reg .b16 	%rs<17>;
	.reg .b32 	%r<302>;
	.reg .b64 	%rd<118>;

	ld.param.u32 	%r105, [_Z22histogram_range_kernelPKhjPjiii_param_1];
	ld.param.u32 	%r106, [_Z22histogram_range_kernelPKhjPjiii_param_3];
	ld.param.u32 	%r107, [_Z22histogram_range_kernelPKhjPjiii_param_4];
	ld.param.u32 	%r108, [_Z22histogram_range_kernelPKhjPjiii_param_5];
	mov.u32 	%r300, %tid.x;
	mov.u32 	%r2, %ntid.x;
	mov.u32 	%r3, %ctaid.x;
	shr.u32 	%r4, %r2, 5;
	mul.lo.s32 	%r5, %r108, %r4;
	setp.ge.s32 	%p1, %r300, %r5;
	@%p1 bra 	$L__BB0_7;
	add.s32 	%r109, %r300, %r2;
	max.u32 	%r110, %r5, %r109;
	setp.lt.u32 	%p2, %r109, %r5;
	selp.u32 	%r111, 1, 0, %p2;
	add.s32 	%r112, %r109, %r111;
	sub.s32 	%r113, %r110, %r112;
	div.u32 	%r114, %r113, %r2;
	add.s32 	%r6, %r114, %r111;
	and.b32  	%r115, %r6, 3;
	setp.eq.s32 	%p3, %r115, 3;
	mov.u32 	%r298, %r300;
	@%p3 bra 	$L__BB0_4;
	add.s32 	%r116, %r6, 1;
	and.b32  	%r117, %r116, 3;
	shl.b32 	%r118, %r300, 2;
	mov.u32 	%r119, s_hist;
	add.s32 	%r296, %r119, %r118;
	shl.b32 	%r8, %r2, 2;
	neg.s32 	%r295, %r117;
	mad.lo.s32 	%r298, %r2, %r117, %r300;
$L__BB0_3:
	.pragma "nounroll";
	mov.b32 	%r120, 0;
	st.shared.u32 	[%r296], %r120;
	add.s32 	%r296, %r296, %r8;
	add.s32 	%r295, %r295, 1;
	setp.ne.s32 	%p4, %r295, 0;
	@%p4 bra 	$L__BB0_3;
$L__BB0_4:
	setp.lt.u32 	%p5, %r6, 3;
	@%p5 bra 	$L__BB0_7;
	mov.u32 	%r122, s_hist;
	shl.b32 	%r125, %r2, 2;
$L__BB0_6:
	shl.b32 	%r121, %r298, 2;
	add.s32 	%r123, %r122, %r121;
	mov.b32 	%r124, 0;
	st.shared.u32 	[%r123], %r124;
	add.s32 	%r126, %r123, %r125;
	st.shared.u32 	[%r126], %r124;
	add.s32 	%r127, %r126, %r125;
	st.shared.u32 	[%r127], %r124;
	add.s32 	%r128, %r127, %r125;
	st.shared.u32 	[%r128], %r124;
	add.s32 	%r298, %r125, %r298;
	setp.lt.s32 	%p6, %r298, %r5;
	@%p6 bra 	$L__BB0_6;
$L__BB0_7:
	bar.sync 	0;
	shl.b32 	%r129, %r2, 4;
	cvt.u64.u32 	%rd1, %r129;
	mul.wide.u32 	%rd2, %r129, %r3;
	cvt.u64.u32 	%rd40, %r300;
	add.s64 	%rd41, %rd2, %rd40;
	cvt.u64.u32 	%rd3, %r105;
	setp.ge.u64 	%p7, %rd41, %rd3;
	@%p7 bra 	$L__BB0_58;
	ld.param.u64 	%rd108, [_Z22histogram_range_kernelPKhjPjiii_param_0];
	cvt.u64.u32 	%rd116, %r300;
	cvta.to.global.u64 	%rd42, %rd108;
	mov.u32 	%r130, %ctaid.x;
	shr.u32 	%r131, %r300, 5;
	mul.lo.s32 	%r18, %r108, %r131;
	cvt.u64.u32 	%rd43, %r2;
	mul.wide.u32 	%rd44, %r130, 16;
	mad.lo.s64 	%rd5, %rd43, %rd44, %rd43;
	add.s64 	%rd6, %rd42, %rd5;
	or.b64  	%rd45, %rd44, 2;
	mul.lo.s64 	%rd7, %rd45, %rd43;
	add.s64 	%rd8, %rd42, %rd7;
	or.b64  	%rd46, %rd44, 3;
	mul.lo.s64 	%rd9, %rd46, %rd43;
	or.b64  	%rd47, %rd44, 4;
	mul.lo.s64 	%rd10, %rd47, %rd43;
	add.s64 	%rd11, %rd42, %rd10;
	or.b64  	%rd48, %rd44, 5;
	mul.lo.s64 	%rd12, %rd48, %rd43;
	or.b64  	%rd49, %rd44, 6;
	mul.lo.s64 	%rd13, %rd49, %rd43;
	or.b64  	%rd50, %rd44, 7;
	mul.lo.s64 	%rd14, %rd50, %rd43;
	or.b64  	%rd51, %rd44, 8;
	mul.lo.s64 	%rd15, %rd51, %rd43;
	or.b64  	%rd52, %rd44, 9;
	mul.lo.s64 	%rd16, %rd52, %rd43;
	add.s64 	%rd17, %rd42, %rd16;
	or.b64  	%rd53, %rd44, 10;
	mul.lo.s64 	%rd18, %rd53, %rd43;
	add.s64 	%rd19, %rd42, %rd18;
	or.b64  	%rd54, %rd44, 11;
	mul.lo.s64 	%rd20, %rd54, %rd43;
	add.s64 	%rd21, %rd42, %rd20;
	or.b64  	%rd55, %rd44, 12;
	mul.lo.s64 	%rd22, %rd55, %rd43;
	add.s64 	%rd23, %rd42, %rd22;
	or.b64  	%rd56, %rd44, 13;
	mul.lo.s64 	%rd24, %rd56, %rd43;
	add.s64 	%rd25, %rd42, %rd24;
	or.b64  	%rd57, %rd44, 14;
	mul.lo.s64 	%rd26, %rd57, %rd43;
	add.s64 	%rd27, %rd42, %rd26;
	or.b64  	%rd58, %rd44, 15;
	mul.lo.s64 	%rd28, %rd58, %rd43;
	add.s64 	%rd29, %rd42, %rd28;
	mul.wide.u32 	%rd59, %r130, %r2;
	shl.b64 	%rd30, %rd59, 4;
	mov.u32 	%r132, %nctaid.x;
	cvt.u64.u32 	%rd60, %r132;
	mul.lo.s64 	%rd31, %rd1, %rd60;
$L__BB0_9:
	add.s64 	%rd61, %rd2, %rd116;
	setp.ge.u64 	%p8, %rd61, %rd3;
	@%p8 bra 	$L__BB0_57;
	ld.param.u64 	%rd109, [_Z22histogram_range_kernelPKhjPjiii_param_0];
	cvta.to.global.u64 	%rd62, %rd109;
	add.s64 	%rd63, %rd62, %rd2;
	add.s64 	%rd64, %rd63, %rd116;
	ld.global.nc.u8 	%rs1, [%rd64];
	cvt.u32.u8 	%r133, %rs1;
	sub.s32 	%r19, %r133, %r106;
	setp.ge.u32 	%p9, %r19, %r107;
	@%p9 bra 	$L__BB0_12;
	add.s32 	%r134, %r19, %r18;
	shl.b32 	%r135, %r134, 2;
	mov.u32 	%r136, s_hist;
	add.s32 	%r137, %r136, %r135;
	atom.shared.add.u32 	%r138, [%r137], 1;
$L__BB0_12:
	add.s64 	%rd65, %rd5, %rd116;
	setp.ge.u64 	%p10, %rd65, %rd3;
	@%p10 bra 	$L__BB0_57;
	add.s64 	%rd66, %rd6, %rd116;
	ld.global.nc.u8 	%rs2, [%rd66];
	cvt.u32.u8 	%r139, %rs2;
	sub.s32 	%r20, %r139, %r106;
	setp.ge.u32 	%p11, %r20, %r107;
	@%p11 bra 	$L__BB0_15;
	add.s32 	%r140, %r20, %r18;
	shl.b32 	%r141, %r140, 2;
	mov.u32 	%r142, s_hist;
	add.s32 	%r143, %r142, %r141;
	atom.shared.add.u32 	%r144, [%r143], 1;
$L__BB0_15:
	add.s64 	%rd67, %rd7, %rd116;
	setp.ge.u64 	%p12, %rd67, %rd3;
	@%p12 bra 	$L__BB0_57;
	add.s64 	%rd68, %rd8, %rd116;
	ld.global.nc.u8 	%rs3, [%rd68];
	cvt.u32.u8 	%r145, %rs3;
	sub.s32 	%r21, %r145, %r106;
	setp.ge.u32 	%p13, %r21, %r107;
	@%p13 bra 	$L__BB0_18;
	add.s32 	%r146, %r21, %r18;
	shl.b32 	%r147, %r146, 2;
	mov.u32 	%r148, s_hist;
	add.s32 	%r149, %r148, %r147;
	atom.shared.add.u32 	%r150, [%r149], 1;
$L__BB0_18:
	add.s64 	%rd69, %rd9, %rd116;
	setp.ge.u64 	%p14, %rd69, %rd3;
	@%p14 bra 	$L__BB0_57;
	ld.param.u64 	%rd110, [_Z22histogram_range_kernelPKhjPjiii_param_0];
	cvta.to.global.u64 	%rd70, %rd110;
	add.s64 	%rd71, %rd70, %rd9;
	add.s64 	%rd72, %rd71, %rd116;
	ld.global.nc.u8 	%rs4, [%rd72];
	cvt.u32.u8 	%r151, %rs4;
	sub.s32 	%r22, %r151, %r106;
	setp.ge.u32 	%p15, %r22, %r107;
	@%p15 bra 	$L__BB0_21;
	add.s32 	%r152, %r22, %r18;
	shl.b32 	%r153, %r152, 2;
	mov.u32 	%r154, s_hist;
	add.s32 	%r155, %r154, %r153;
	atom.shared.add.u32 	%r156, [%r155], 1;
$L__BB0_21:
	add.s64 	%rd73, %rd10, %rd116;
	setp.ge.u64 	%p16, %rd73, %rd3;
	@%p16 bra 	$L__BB0_57;
	add.s64 	%rd74, %rd11, %rd116;
	ld.global.nc.u8 	%rs5, [%rd74];
	cvt.u32.u8 	%r157, %rs5;
	sub.s32 	%r23, %r157, %r106;
	setp.ge.u32 	%p17, %r23, %r107;
	@%p17 bra 	$L__BB0_24;
	add.s32 	%r158, %r23, %r18;
	shl.b32 	%r159, %r158, 2;
	mov.u32 	%r160, s_hist;
	add.s32 	%r161, %r160, %r159;
	atom.shared.add.u32 	%r162, [%r161], 1;
$L__BB0_24:
	add.s64 	%rd75, %rd12, %rd116;
	setp.ge.u64 	%p18, %rd75, %rd3;
	@%p18 bra 	$L__BB0_57;
	ld.param.u64 	%rd111, [_Z22histogram_range_kernelPKhjPjiii_param_0];
	cvta.to.global.u64 	%rd76, %rd111;
	add.s64 	%rd77, %rd76, %rd12;
	add.s64 	%rd78, %rd77, %rd116;
	ld.global.nc.u8 	%rs6, [%rd78];
	cvt.u32.u8 	%r163, %rs6;
	sub.s32 	%r24, %r163, %r106;
	setp.ge.u32 	%p19, %r24, %r107;
	@%p19 bra 	$L__BB0_27;
	add.s32 	%r164, %r24, %r18;
	shl.b32 	%r165, %r164, 2;
	mov.u32 	%r166, s_hist;
	add.s32 	%r167, %r166, %r165;
	atom.shared.add.u32 	%r168, [%r167], 1;
$L__BB0_27:
	add.s64 	%rd79, %rd13, %rd116;
	setp.ge.u64 	%p20, %rd79, %rd3;
	@%p20 bra 	$L__BB0_57;
	ld.param.u64 	%rd112, [_Z22histogram_range_kernelPKhjPjiii_param_0];
	cvta.to.global.u64 	%rd80, %rd112;
	add.s64 	%rd81, %rd80, %rd13;
	add.s64 	%rd82, %rd81, %rd116;
	ld.global.nc.u8 	%rs7, [%rd82];
	cvt.u32.u8 	%r169, %rs7;
	sub.s32 	%r25, %r169, %r106;
	setp.ge.u32 	%p21, %r25, %r107;
	@%p21 bra 	$L__BB0_30;
	add.s32 	%r170, %r25, %r18;
	shl.b32 	%r171, %r170, 2;
	mov.u32 	%r172, s_hist;
	add.s32 	%r173, %r172, %r171;
	atom.shared.add.u32 	%r174, [%r173], 1;
$L__BB0_30:
	add.s64 	%rd83, %rd14, %rd116;
	setp.ge.u64 	%p22, %rd83, %rd3;
	@%p22 bra 	$L__BB0_57;
	ld.param.u64 	%rd113, [_Z22histogram_range_kernelPKhjPjiii_param_0];
	cvta.to.global.u64 	%rd84, %rd113;
	add.s64 	%rd85, %rd84, %rd14;
	add.s64 	%rd86, %rd85, %rd116;
	ld.global.nc.u8 	%rs8, [%rd86];
	cvt.u32.u8 	%r175, %rs8;
	sub.s32 	%r26, %r175, %r106;
	setp.ge.u32 	%p23, %r26, %r107;
	@%p23 bra 	$L__BB0_33;
	add.s32 	%r176, %r26, %r18;
	shl.b32 	%r177, %r176, 2;
	mov.u32 	%r178, s_hist;
	add.s32 	%r179, %r178, %r177;
	atom.shared.add.u32 	%r180, [%r179], 1;
$L__BB0_33:
	add.s64 	%rd87, %rd15, %rd116;
	setp.ge.u64 	%p24, %rd87, %rd3;
	@%p24 bra 	$L__BB0_57;
	ld.param.u64 	%rd114, [_Z22histogram_range_kernelPKhjPjiii_param_0];
	cvta.to.global.u64 	%rd88, %rd114;
	add.s64 	%rd89, %rd88, %rd15;
	add.s64 	%rd90, %rd89, %rd116;
	ld.global.nc.u8 	%rs9, [%rd90];
	cvt.u32.u8 	%r181, %rs9;
	sub.s32 	%r27, %r181, %r106;
	setp.ge.u32 	%p25, %r27, %r107;
	@%p25 bra 	$L__BB0_36;
	add.s32 	%r182, %r27, %r18;
	shl.b32 	%r183, %r182, 2;
	mov.u32 	%r184, s_hist;
	add.s32 	%r185, %r184, %r183;
	atom.shared.add.u32 	%r186, [%r185], 1;
$L__BB0_36:
	add.s64 	%rd91, %rd16, %rd116;
	setp.ge.u64 	%p26, %rd91, %rd3;
	@%p26 bra 	$L__BB0_57;
	add.s64 	%rd92, %rd17, %rd116;
	ld.global.nc.u8 	%rs10, [%rd92];
	cvt.u32.u8 	%r187, %rs10;
	sub.s32 	%r28, %r187, %r106;
	setp.ge.u32 	%p27, %r28, %r107;
	@%p27 bra 	$L__BB0_39;
	add.s32 	%r188, %r28, %r18;
	shl.b32 	%r189, %r188, 2;
	mov.u32 	%r190, s_hist;
	add.s32 	%r191, %r190, %r189;
	atom.shared.add.u32 	%r192, [%r191], 1;
$L__BB0_39:
	add.s64 	%rd93, %rd18, %rd116;
	setp.ge.u64 	%p28, %rd93, %rd3;
	@%p28 bra 	$L__BB0_57;
	add.s64 	%rd94, %rd19, %rd116;
	ld.global.nc.u8 	%rs11, [%rd94];
	cvt.u32.u8 	%r193, %rs11;
	sub.s32 	%r29, %r193, %r106;
	setp.ge.u32 	%p29, %r29, %r107;
	@%p29 bra 	$L__BB0_42;
	add.s32 	%r194, %r29, %r18;
	shl.b32 	%r195, %r194, 2;
	mov.u32 	%r196, s_hist;
	add.s32 	%r197, %r196, %r195;
	atom.shared.add.u32 	%r198, [%r197], 1;
$L__BB0_42:
	add.s64 	%rd95, %rd20, %rd116;
	setp.ge.u64 	%p30, %rd95, %rd3;
	@%p30 bra 	$L__BB0_57;
	add.s64 	%rd96, %rd21, %rd116;
	ld.global.nc.u8 	%rs12, [%rd96];
	cvt.u32.u8 	%r199, %rs12;
	sub.s32 	%r30, %r199, %r106;
	setp.ge.u32 	%p31, %r30, %r107;
	@%p31 bra 	$L__BB0_45;
	add.s32 	%r200, %r30, %r18;
	shl.b32 	%r201, %r200, 2;
	mov.u32 	%r202, s_hist;
	add.s32 	%r203, %r202, %r201;
	atom.shared.add.u32 	%r204, [%r203], 1;
$L__BB0_45:
	add.s64 	%rd97, %rd22, %rd116;
	setp.ge.u64 	%p32, %rd97, %rd3;
	@%p32 bra 	$L__BB0_57;
	add.s64 	%rd98, %rd23, %rd116;
	ld.global.nc.u8 	%rs13, [%rd98];
	cvt.u32.u8 	%r205, %rs13;
	sub.s32 	%r31, %r205, %r106;
	setp.ge.u32 	%p33, %r31, %r107;
	@%p33 bra 	$L__BB0_48;
	add.s32 	%r206, %r31, %r18;
	shl.b32 	%r207, %r206, 2;
	mov.u32 	%r208, s_hist;
	add.s32 	%r209, %r208, %r207;
	atom.shared.add.u32 	%r210, [%r209], 1;
$L__BB0_48:
	add.s64 	%rd99, %rd24, %rd116;
	setp.ge.u64 	%p34, %rd99, %rd3;
	@%p34 bra 	$L__BB0_57;
	add.s64 	%rd100, %rd25, %rd116;
	ld.global.nc.u8 	%rs14, [%rd100];
	cvt.u32.u8 	%r211, %rs14;
	sub.s32 	%r32, %r211, %r106;
	setp.ge.u32 	%p35, %r32, %r107;
	@%p35 bra 	$L__BB0_51;
	add.s32 	%r212, %r32, %r18;
	shl.b32 	%r213, %r212, 2;
	mov.u32 	%r214, s_hist;
	add.s32 	%r215, %r214, %r213;
	atom.shared.add.u32 	%r216, [%r215], 1;
$L__BB0_51:
	add.s64 	%rd101, %rd26, %rd116;
	setp.ge.u64 	%p36, %rd101, %rd3;
	@%p36 bra 	$L__BB0_57;
	add.s64 	%rd102, %rd27, %rd116;
	ld.global.nc.u8 	%rs15, [%rd102];
	cvt.u32.u8 	%r217, %rs15;
	sub.s32 	%r33, %r217, %r106;
	setp.ge.u32 	%p37, %r33, %r107;
	@%p37 bra 	$L__BB0_54;
	add.s32 	%r218, %r33, %r18;
	shl.b32 	%r219, %r218, 2;
	mov.u32 	%r220, s_hist;
	add.s32 	%r221, %r220, %r219;
	atom.shared.add.u32 	%r222, [%r221], 1;
$L__BB0_54:
	add.s64 	%rd103, %rd28, %rd116;
	setp.ge.u64 	%p38, %rd103, %rd3;
	@%p38 bra 	$L__BB0_57;
	add.s64 	%rd104, %rd29, %rd116;
	ld.global.nc.u8 	%rs16, [%rd104];
	cvt.u32.u8 	%r223, %rs16;
	sub.s32 	%r34, %r223, %r106;
	setp.ge.u32 	%p39, %r34, %r107;
	@%p39 bra 	$L__BB0_57;
	add.s32 	%r224, %r34, %r18;
	shl.b32 	%r225, %r224, 2;
	mov.u32 	%r226, s_hist;
	add.s32 	%r227, %r226, %r225;
	atom.shared.add.u32 	%r228, [%r227], 1;
$L__BB0_57:
	add.s64 	%rd116, %rd116, %rd31;
	add.s64 	%rd105, %rd30, %rd116;
	setp.lt.u64 	%p40, %rd105, %rd3;
	@%p40 bra 	$L__BB0_9;
$L__BB0_58:
	bar.sync 	0;
	setp.ge.s32 	%p41, %r300, %r107;
	@%p41 bra 	$L__BB0_96;
	ld.param.u64 	%rd115, [_Z22histogram_range_kernelPKhjPjiii_param_2];
	shl.b32 	%r35, %r108, 2;
	shl.b32 	%r229, %r300, 2;
	mov.u32 	%r230, s_hist;
	add.s32 	%r299, %r230, %r229;
	shl.b32 	%r37, %r2, 2;
	shl.b32 	%r38, %r108, 3;
	mul.lo.s32 	%r39, %r108, 12;
	shl.b32 	%r40, %r108, 4;
	mul.lo.s32 	%r41, %r108, 20;
	mul.lo.s32 	%r42, %r108, 24;
	mul.lo.s32 	%r43, %r108, 28;
	shl.b32 	%r44, %r108, 5;
	mul.lo.s32 	%r45, %r108, 36;
	mul.lo.s32 	%r46, %r108, 40;
	mul.lo.s32 	%r47, %r108, 44;
	mul.lo.s32 	%r48, %r108, 48;
	mul.lo.s32 	%r49, %r108, 52;
	mul.lo.s32 	%r50, %r108, 56;
	mul.lo.s32 	%r51, %r108, 60;
	shl.b32 	%r52, %r108, 6;
	mul.lo.s32 	%r53, %r108, 68;
	mul.lo.s32 	%r54, %r108, 72;
	mul.lo.s32 	%r55, %r108, 76;
	mul.lo.s32 	%r56, %r108, 80;
	mul.lo.s32 	%r57, %r108, 84;
	mul.lo.s32 	%r58, %r108, 88;
	mul.lo.s32 	%r59, %r108, 92;
	mul.lo.s32 	%r60, %r108, 96;
	mul.lo.s32 	%r61, %r108, 100;
	mul.lo.s32 	%r62, %r108, 104;
	mul.lo.s32 	%r63, %r108, 108;
	mul.lo.s32 	%r64, %r108, 112;
	mul.lo.s32 	%r65, %r108, 116;
	mul.lo.s32 	%r66, %r108, 120;
	mul.lo.s32 	%r67, %r108, 124;
	mul.wide.u32 	%rd106, %r300, 4;
	cvta.to.global.u64 	%rd107, %rd115;
	add.s64 	%rd117, %rd107, %rd106;
	mul.wide.u32 	%rd35, %r2, 4;
$L__BB0_60:
	setp.lt.u32 	%p42, %r2, 32;
	mov.b32 	%r301, 0;
	@%p42 bra 	$L__BB0_93;
	setp.eq.s32 	%p43, %r4, 1;
	ld.shared.u32 	%r301, [%r299];
	@%p43 bra 	$L__BB0_93;
	setp.eq.s32 	%p44, %r4, 2;
	add.s32 	%r232, %r299, %r35;
	ld.shared.u32 	%r233, [%r232];
	add.s32 	%r301, %r233, %r301;
	@%p44 bra 	$L__BB0_93;
	setp.eq.s32 	%p45, %r4, 3;
	add.s32 	%r234, %r299, %r38;
	ld.shared.u32 	%r235, [%r234];
	add.s32 	%r301, %r235, %r301;
	@%p45 bra 	$L__BB0_93;
	setp.eq.s32 	%p46, %r4, 4;
	add.s32 	%r236, %r299, %r39;
	ld.shared.u32 	%r237, [%r236];
	add.s32 	%r301, %r237, %r301;
	@%p46 bra 	$L__BB0_93;
	setp.eq.s32 	%p47, %r4, 5;
	add.s32 	%r238, %r299, %r40;
	ld.shared.u32 	%r239, [%r238];
	add.s32 	%r301, %r239, %r301;
	@%p47 bra 	$L__BB0_93;
	setp.eq.s32 	%p48, %r4, 6;
	add.s32 	%r240, %r299, %r41;
	ld.shared.u32 	%r241, [%r240];
	add.s32 	%r301, %r241, %r301;
	@%p48 bra 	$L__BB0_93;
	setp.eq.s32 	%p49, %r4, 7;
	add.s32 	%r242, %r299, %r42;
	ld.shared.u32 	%r243, [%r242];
	add.s32 	%r301, %r243, %r301;
	@%p49 bra 	$L__BB0_93;
	setp.eq.s32 	%p50, %r4, 8;
	add.s32 	%r244, %r299, %r43;
	ld.shared.u32 	%r245, [%r244];
	add.s32 	%r301, %r245, %r301;
	@%p50 bra 	$L__BB0_93;
	setp.eq.s32 	%p51, %r4, 9;
	add.s32 	%r246, %r299, %r44;
	ld.shared.u32 	%r247, [%r246];
	add.s32 	%r301, %r247, %r301;
	@%p51 bra 	$L__BB0_93;
	setp.eq.s32 	%p52, %r4, 10;
	add.s32 	%r248, %r299, %r45;
	ld.shared.u32 	%r249, [%r248];
	add.s32 	%r301, %r249, %r301;
	@%p52 bra 	$L__BB0_93;
	setp.eq.s32 	%p53, %r4, 11;
	add.s32 	%r250, %r299, %r46;
	ld.shared.u32 	%r251, [%r250];
	add.s32 	%r301, %r251, %r301;
	@%p53 bra 	$L__BB0_93;
	setp.eq.s32 	%p54, %r4, 12;
	add.s32 	%r252, %r299, %r47;
	ld.shared.u32 	%r253, [%r252];
	add.s32 	%r301, %r253, %r301;
	@%p54 bra 	$L__BB0_93;
	setp.eq.s32 	%p55, %r4, 13;
	add.s32 	%r254, %r299, %r48;
	ld.shared.u32 	%r255, [%r254];
	add.s32 	%r301, %r255, %r301;
	@%p55 bra 	$L__BB0_93;
	setp.eq.s32 	%p56, %r4, 14;
	add.s32 	%r256, %r299, %r49;
	ld.shared.u32 	%r257, [%r256];
	add.s32 	%r301, %r257, %r301;
	@%p56 bra 	$L__BB0_93;
	setp.eq.s32 	%p57, %r4, 15;
	add.s32 	%r258, %r299, %r50;
	ld.shared.u32 	%r259, [%r258];
	add.s32 	%r301, %r259, %r301;
	@%p57 bra 	$L__BB0_93;
	setp.eq.s32 	%p58, %r4, 16;
	add.s32 	%r260, %r299, %r51;
	ld.shared.u32 	%r261, [%r260];
	add.s32 	%r301, %r261, %r301;
	@%p58 bra 	$L__BB0_93;
	setp.eq.s32 	%p59, %r4, 17;
	add.s32 	%r262, %r299, %r52;
	ld.shared.u32 	%r263, [%r262];
	add.s32 	%r301, %r263, %r301;
	@%p59 bra 	$L__BB0_93;
	setp.eq.s32 	%p60, %r4, 18;
	add.s32 	%r264, %r299, %r53;
	ld.shared.u32 	%r265, [%r264];
	add.s32 	%r301, %r265, %r301;
	@%p60 bra 	$L__BB0_93;
	setp.eq.s32 	%p61, %r4, 19;
	add.s32 	%r266, %r299, %r54;
	ld.shared.u32 	%r267, [%r266];
	add.s32 	%r301, %r267, %r301;
	@%p61 bra 	$L__BB0_93;
	setp.eq.s32 	%p62, %r4, 20;
	add.s32 	%r268, %r299, %r55;
	ld.shared.u32 	%r269, [%r268];
	add.s32 	%r301, %r269, %r301;
	@%p62 bra 	$L__BB0_93;
	setp.eq.s32 	%p63, %r4, 21;
	add.s32 	%r270, %r299, %r56;
	ld.shared.u32 	%r271, [%r270];
	add.s32 	%r301, %r271, %r301;
	@%p63 bra 	$L__BB0_93;
	setp.eq.s32 	%p64, %r4, 22;
	add.s32 	%r272, %r299, %r57;
	ld.shared.u32 	%r273, [%r272];
	add.s32 	%r301, %r273, %r301;
	@%p64 bra 	$L__BB0_93;
	setp.eq.s32 	%p65, %r4, 23;
	add.s32 	%r274, %r299, %r58;
	ld.shared.u32 	%r275, [%r274];
	add.s32 	%r301, %r275, %r301;
	@%p65 bra 	$L__BB0_93;
	setp.eq.s32 	%p66, %r4, 24;
	add.s32 	%r276, %r299, %r59;
	ld.shared.u32 	%r277, [%r276];
	add.s32 	%r301, %r277, %r301;
	@%p66 bra 	$L__BB0_93;
	setp.eq.s32 	%p67, %r4, 25;
	add.s32 	%r278, %r299, %r60;
	ld.shared.u32 	%r279, [%r278];
	add.s32 	%r301, %r279, %r301;
	@%p67 bra 	$L__BB0_93;
	setp.eq.s32 	%p68, %r4, 26;
	add.s32 	%r280, %r299, %r61;
	ld.shared.u32 	%r281, [%r280];
	add.s32 	%r301, %r281, %r301;
	@%p68 bra 	$L__BB0_93;
	setp.eq.s32 	%p69, %r4, 27;
	add.s32 	%r282, %r299, %r62;
	ld.shared.u32 	%r283, [%r282];
	add.s32 	%r301, %r283, %r301;
	@%p69 bra 	$L__BB0_93;
	setp.eq.s32 	%p70, %r4, 28;
	add.s32 	%r284, %r299, %r63;
	ld.shared.u32 	%r285, [%r284];
	add.s32 	%r301, %r285, %r301;
	@%p70 bra 	$L__BB0_93;
	setp.eq.s32 	%p71, %r4, 29;
	add.s32 	%r286, %r299, %r64;
	ld.shared.u32 	%r287, [%r286];
	add.s32 	%r301, %r287, %r301;
	@%p71 bra 	$L__BB0_93;
	setp.eq.s32 	%p72, %r4, 30;
	add.s32 	%r288, %r299, %r65;
	ld.shared.u32 	%r289, [%r288];
	add.s32 	%r301, %r289, %r301;
	@%p72 bra 	$L__BB0_93;
	setp.eq.s32 	%p73, %r4, 31;
	add.s32 	%r290, %r299, %r66;
	ld.shared.u32 	%r291, [%r290];
	add.s32 	%r301, %r291, %r301;
	@%p73 bra 	$L__BB0_93;
	add.s32 	%r292, %r299, %r67;
	ld.shared.u32 	%r293, [%r292];
	add.s32 	%r301, %r293, %r301;
$L__BB0_93:
	setp.eq.s32 	%p74, %r301, 0;
	@%p74 bra 	$L__BB0_95;
	atom.global.add.u32 	%r294, [%rd117], %r301;
$L__BB0_95:
	add.s32 	%r300, %r300, %r2;
	add.s32 	%r299, %r299, %r37;
	add.s64 	%rd117, %rd117, %rd35;
	setp.lt.s32 	%p75, %r300, %r107;
	@%p75 bra 	$L__BB0_60;
$L__BB0_96:
	ret;

}


// ===== COMPILED SASS (sm_100) =====

	.target	sm_100

	.elftype	@"ET_EXEC"


//--------------------- .note.nv.tkinfo           --------------------------
	.section	.note.nv.tkinfo,"",@"SHT_NOTE"
	.sectionflags	@"SHF_NOTE_NV_TKINFO"
	.tkinfo
        /*0018*/ 	.word	0x00000002
        /*0030*/ 	.string	""
        /*0030*/ 	.string	"ptxas"
        /*0030*/ 	.string	"Cuda compilation tools, release 13.0, V13.0.88"
        /*0030*/ 	.string	"Build cuda_13.0.r13.0/compiler.36424714_0"
        /*0030*/ 	.string	"-arch sm_100 -m 64 "



//--------------------- .note.nv.cuinfo           --------------------------
	.section	.note.nv.cuinfo,"",@"SHT_NOTE"
	.sectionflags	@"SHF_NOTE_NV_CUINFO"
        /*0018*/ 	.short	0x0002
        /*001a*/ 	.short	0x0064
        /*001c*/ 	.short	0x0082
	.zero		2


//--------------------- .nv.info                  --------------------------
	.section	.nv.info,"",@"SHT_CUDA_INFO"
	.align	4


	//----- nvinfo : EIATTR_REGCOUNT
	.align		4
        /*0000*/ 	.byte	0x04, 0x2f
        /*0002*/ 	.short	(.L_1 - .L_0)
	.align		4
.L_0:
        /*0004*/ 	.word	index@(_Z22histogram_range_kernelPKhjPjiii)
        /*0008*/ 	.word	0x0000005f


	//----- nvinfo : EIATTR_FRAME_SIZE
	.align		4
.L_1:
        /*000c*/ 	.byte	0x04, 0x11
        /*000e*/ 	.short	(.L_3 - .L_2)
	.align		4
.L_2:
        /*0010*/ 	.word	index@(_Z22histogram_range_kernelPKhjPjiii)
        /*0014*/ 	.word	0x00000000


	//----- nvinfo : EIATTR_MIN_STACK_SIZE
	.align		4
.L_3:
        /*0018*/ 	.byte	0x04, 0x12
        /*001a*/ 	.short	(.L_5 - .L_4)
	.align		4
.L_4:
        /*001c*/ 	.word	index@(_Z22histogram_range_kernelPKhjPjiii)
        /*0020*/ 	.word	0x00000000
.L_5:


//--------------------- .nv.compat                --------------------------
	.section	.nv.compat,"",@"SHT_CUDA_COMPAT_INFO"
	.align	4
        /*0000*/ 	.byte	0x02, 0x09, 0x00, 0x00, 0x02, 0x02, 0x01, 0x00, 0x02, 0x05, 0x05, 0x00, 0x03, 0x07, 0x01, 0x01
        /*0010*/ 	.byte	0x02, 0x03, 0x00, 0x00, 0x02, 0x06, 0x01, 0x00, 0x04, 0x0b, 0x08, 0x00, 0x09, 0x00, 0x00, 0x00
        /*0020*/ 	.byte	0x00, 0x00, 0x00, 0x00


//--------------------- .nv.info._Z22histogram_range_kernelPKhjPjiii --------------------------
	.section	.nv.info._Z22histogram_range_kernelPKhjPjiii,"",@"SHT_CUDA_INFO"
	.sectionflags	@""
	.align	4


	//----- nvinfo : EIATTR_CUDA_API_VERSION
	.align		4
        /*0000*/ 	.byte	0x04, 0x37
        /*0002*/ 	.short	(.L_7 - .L_6)
.L_6:
        /*0004*/ 	.word	0x00000082


	//----- nvinfo : EIATTR_KPARAM_INFO
	.align		4
.L_7:
        /*0008*/ 	.byte	0x04, 0x17
        /*000a*/ 	.short	(.L_9 - .L_8)
.L_8:
        /*000c*/ 	.word	0x00000000
        /*0010*/ 	.short	0x0005
        /*0012*/ 	.short	0x0020
        /*0014*/ 	.byte	0x00, 0xf0, 0x11, 0x00


	//----- nvinfo : EIATTR_KPARAM_INFO
	.align		4
.L_9:
        /*0018*/ 	.byte	0x04, 0x17
        /*001a*/ 	.short	(.L_11 - .L_10)
.L_10:
        /*001c*/ 	.word	0x00000000
        /*0020*/ 	.short	0x0004
        /*0022*/ 	.short	0x001c
        /*0024*/ 	.byte	0x00, 0xf0, 0x11, 0x00


	//----- nvinfo : EIATTR_KPARAM_INFO
	.align		4
.L_11:
        /*0028*/ 	.byte	0x04, 0x17
        /*002a*/ 	.short	(.L_13 - .L_12)
.L_12:
        /*002c*/ 	.word	0x00000000
        /*0030*/ 	.short	0x0003
        /*0032*/ 	.short	0x0018
        /*0034*/ 	.byte	0x00, 0xf0, 0x11, 0x00


	//----- nvinfo : EIATTR_KPARAM_INFO
	.align		4
.L_13:
        /*0038*/ 	.byte	0x04, 0x17
        /*003a*/ 	.short	(.L_15 - .L_14)
.L_14:
        /*003c*/ 	.word	0x00000000
        /*0040*/ 	.short	0x0002
        /*0042*/ 	.short	0x0010
        /*0044*/ 	.byte	0x00, 0xf5, 0x21, 0x00


	//----- nvinfo : EIATTR_KPARAM_INFO
	.align		4
.L_15:
        /*0048*/ 	.byte	0x04, 0x17
        /*004a*/ 	.short	(.L_17 - .L_16)
.L_16:
        /*004c*/ 	.word	0x00000000
        /*0050*/ 	.short	0x0001
        /*0052*/ 	.short	0x0008
        /*0054*/ 	.byte	0x00, 0xf0, 0x11, 0x00


	//----- nvinfo : EIATTR_KPARAM_INFO
	.align		4
.L_17:
        /*0058*/ 	.byte	0x04, 0x17
        /*005a*/ 	.short	(.L_19 - .L_18)
.L_18:
        /*005c*/ 	.word	0x00000000
        /*0060*/ 	.short	0x0000
        /*0062*/ 	.short	0x0000
        /*0064*/ 	.byte	0x00, 0xf5, 0x21, 0x00


	//----- nvinfo : EIATTR_SPARSE_MMA_MASK
	.align		4
.L_19:
        /*0068*/ 	.byte	0x03, 0x50
        /*006a*/ 	.short	0x0000


	//----- nvinfo : EIATTR_MAXREG_COUNT
	.align		4
        /*006c*/ 	.byte	0x03, 0x1b
        /*006e*/ 	.short	0x00ff


	//----- nvinfo : EIATTR_NUM_BARRIERS
	.align		4
        /*0070*/ 	.byte	0x02, 0x4c
        /*0072*/ 	.byte	0x01
	.zero		1


	//----- nvinfo : EIATTR_MERCURY_ISA_VERSION
	.align		4
        /*0074*/ 	.byte	0x03, 0x5f
        /*0076*/ 	.short	0x0101


	//----- nvinfo : EIATTR_VRC_CTA_INIT_COUNT
	.align		4
        /*0078*/ 	.byte	0x02, 0x4a
	.zero		1
	.zero		1


	//----- nvinfo : EIATTR_EXIT_INSTR_OFFSETS
	.align		4
        /*007c*/ 	.byte	0x04, 0x1c
        /*007e*/ 	.short	(.L_21 - .L_20)


	//   ....[0]....
.L_20:
        /*0080*/ 	.word	0x00001dd0


	//   ....[1]....
        /*0084*/ 	.word	0x000028e0


	//----- nvinfo : EIATTR_CRS_STACK_SIZE
	.align		4
.L_21:
        /*0088*/ 	.byte	0x04, 0x1e
        /*008a*/ 	.short	(.L_23 - .L_22)
.L_22:
        /*008c*/ 	.word	0x00000000


	//----- nvinfo : EIATTR_CBANK_PARAM_SIZE
	.align		4
.L_23:
        /*0090*/ 	.byte	0x03, 0x19
        /*0092*/ 	.short	0x0024


	//----- nvinfo : EIATTR_PARAM_CBANK
	.align		4
        /*0094*/ 	.byte	0x04, 0x0a
        /*0096*/ 	.short	(.L_25 - .L_24)
	.align		4
.L_24:
        /*0098*/ 	.word	index@(.nv.constant0._Z22histogram_range_kernelPKhjPjiii)
        /*009c*/ 	.short	0x0380
        /*009e*/ 	.short	0x0024


	//----- nvinfo : EIATTR_SW_WAR
	.align		4
.L_25:
        /*00a0*/ 	.byte	0x04, 0x36
        /*00a2*/ 	.short	(.L_27 - .L_26)
.L_26:
        /*00a4*/ 	.word	0x00000008
.L_27:


//--------------------- .nv.callgraph             --------------------------
	.section	.nv.callgraph,"",@"SHT_CUDA_CALLGRAPH"
	.align	4
	.sectionentsize	8
	.align		4
        /*0000*/ 	.word	0x00000000
	.align		4
        /*0004*/ 	.word	0xffffffff
	.align		4
        /*0008*/ 	.word	0x00000000
	.align		4
        /*000c*/ 	.word	0xfffffffe
	.align		4
        /*0010*/ 	.word	0x00000000
	.align		4
        /*0014*/ 	.word	0xfffffffd
	.align		4
        /*0018*/ 	.word	0x00000000
	.align		4
        /*001c*/ 	.word	0xfffffffc


//--------------------- .text._Z22histogram_range_kernelPKhjPjiii --------------------------
	.section	.text._Z22histogram_range_kernelPKhjPjiii,"ax",@progbits
	.align	128
        .global         _Z22histogram_range_kernelPKhjPjiii
        .type           _Z22histogram_range_kernelPKhjPjiii,@function
        .size           _Z22histogram_range_kernelPKhjPjiii,(.L_x_46 - _Z22histogram_range_kernelPKhjPjiii)
        .other          _Z22histogram_range_kernelPKhjPjiii,@"STO_CUDA_ENTRY STV_DEFAULT"
_Z22histogram_range_kernelPKhjPjiii:
.text._Z22histogram_range_kernelPKhjPjiii:
[----:B------:R-:W-:Y:S08]  /*0000*/  LDC R1, c[0x0][0x37c] ;  /* 0x0000df00ff017b82 */ /* 0x000ff00000000800 */
[----:B------:R-:W0:Y:S01]  /*0010*/  LDC R26, c[0x0][0x360] ;  /* 0x0000d800ff1a7b82 */ /* 0x000e220000000800 */
[----:B------:R-:W1:Y:S01]  /*0020*/  S2R R0, SR_TID.X ;  /* 0x0000000000007919 */ /* 0x000e620000002100 */
[----:B------:R-:W2:Y:S01]  /*0030*/  LDCU UR4, c[0x0][0x3a0] ;  /* 0x00007400ff0477ac */ /* 0x000ea20008000800 */
[----:B------:R-:W-:Y:S05]  /*0040*/  BSSY.RECONVERGENT B0, `(.L_x_0) ;  /* 0x0000041000007945 */ /* 0x000fea0003800200 */
[----:B------:R-:W3:Y:S01]  /*0050*/  S2UR UR10, SR_CTAID.X ;  /* 0x00000000000a79c3 */ /* 0x000ee20000002500 */
[----:B0-----:R-:W-:-:S05]  /*0060*/  SHF.R.U32.HI R2, RZ, 0x5, R26 ;  /* 0x00000005ff027819 */ /* 0x001fca000001161a */
[----:B--2---:R-:W-:-:S05]  /*0070*/  IMAD R3, R2, UR4, RZ ;  /* 0x0000000402037c24 */ /* 0x004fca000f8e02ff */
[----:B-1----:R-:W-:-:S13]  /*0080*/  ISETP.GE.AND P0, PT, R0, R3, PT ;  /* 0x000000030000720c */ /* 0x002fda0003f06270 */
[----:B---3--:R-:W-:Y:S05]  /*0090*/  @P0 BRA `(.L_x_1) ;  /* 0x0000000000ec0947 */ /* 0x008fea0003800000 */
[----:B------:R-:W0:Y:S01]  /*00a0*/  I2F.U32.RP R9, R26 ;  /* 0x0000001a00097306 */ /* 0x000e220000209000 */
[----:B------:R-:W-:Y:S01]  /*00b0*/  IMAD.IADD R6, R0, 0x1, R26 ;  /* 0x0000000100067824 */ /* 0x000fe200078e021a */
[----:B------:R-:W-:Y:S01]  /*00c0*/  ISETP.NE.U32.AND P2, PT, R26, RZ, PT ;  /* 0x000000ff1a00720c */ /* 0x000fe20003f45070 */
[----:B------:R-:W-:Y:S03]  /*00d0*/  BSSY.RECONVERGENT B1, `(.L_x_2) ;  /* 0x0000028000017945 */ /* 0x000fe60003800200 */
[----:B------:R-:W-:Y:S02]  /*00e0*/  ISETP.GE.U32.AND P0, PT, R6, R3, PT ;  /* 0x000000030600720c */ /* 0x000fe40003f06070 */
[----:B------:R-:W-:Y:S02]  /*00f0*/  VIMNMX.U32 R7, PT, PT, R3, R6, !PT ;  /* 0x0000000603077248 */ /* 0x000fe40007fe0000 */
[----:B------:R-:W-:-:S04]  /*0100*/  SEL R8, RZ, 0x1, P0 ;  /* 0x00000001ff087807 */ /* 0x000fc80000000000 */
[----:B------:R-:W-:Y:S01]  /*0110*/  IADD3 R7, PT, PT, R7, -R6, -R8 ;  /* 0x8000000607077210 */ /* 0x000fe20007ffe808 */
[----:B0-----:R-:W0:Y:S02]  /*0120*/  MUFU.RCP R9, R9 ;  /* 0x0000000900097308 */ /* 0x001e240000001000 */
[----:B0-----:R-:W-:-:S06]  /*0130*/  VIADD R4, R9, 0xffffffe ;  /* 0x0ffffffe09047836 */ /* 0x001fcc0000000000 */
[----:B------:R0:W1:Y:S02]  /*0140*/  F2I.FTZ.U32.TRUNC.NTZ R5, R4 ;  /* 0x0000000400057305 */ /* 0x000064000021f000 */
[----:B0-----:R-:W-:Y:S02]  /*0150*/  IMAD.MOV.U32 R4, RZ, RZ, RZ ;  /* 0x000000ffff047224 */ /* 0x001fe400078e00ff */
[----:B-1----:R-:W-:-:S04]  /*0160*/  IMAD.MOV R11, RZ, RZ, -R5 ;  /* 0x000000ffff0b7224 */ /* 0x002fc800078e0a05 */
[----:B------:R-:W-:-:S04]  /*0170*/  IMAD R11, R11, R26, RZ ;  /* 0x0000001a0b0b7224 */ /* 0x000fc800078e02ff */
[----:B------:R-:W-:-:S06]  /*0180*/  IMAD.HI.U32 R10, R5, R11, R4 ;  /* 0x0000000b050a7227 */ /* 0x000fcc00078e0004 */
[----:B------:R-:W-:-:S04]  /*0190*/  IMAD.HI.U32 R5, R10, R7, RZ ;  /* 0x000000070a057227 */ /* 0x000fc800078e00ff */
[----:B------:R-:W-:-:S04]  /*01a0*/  IMAD.MOV R4, RZ, RZ, -R5 ;  /* 0x000000ffff047224 */ /* 0x000fc800078e0a05 */
[----:B------:R-:W-:-:S05]  /*01b0*/  IMAD R7, R26, R4, R7 ;  /* 0x000000041a077224 */ /* 0x000fca00078e0207 */
[----:B------:R-:W-:-:S13]  /*01c0*/  ISETP.GE.U32.AND P0, PT, R7, R26, PT ;  /* 0x0000001a0700720c */ /* 0x000fda0003f06070 */
[----:B------:R-:W-:Y:S02]  /*01d0*/  @P0 IMAD.IADD R7, R7, 0x1, -R26 ;  /* 0x0000000107070824 */ /* 0x000fe400078e0a1a */
[----:B------:R-:W-:-:S03]  /*01e0*/  @P0 VIADD R5, R5, 0x1 ;  /* 0x0000000105050836 */ /* 0x000fc60000000000 */
[----:B------:R-:W-:-:S13]  /*01f0*/  ISETP.GE.U32.AND P1, PT, R7, R26, PT ;  /* 0x0000001a0700720c */ /* 0x000fda0003f26070 */
[----:B------:R-:W-:Y:S01]  /*0200*/  @P1 VIADD R5, R5, 0x1 ;  /* 0x0000000105051836 */ /* 0x000fe20000000000 */
[----:B------:R-:W-:-:S05]  /*0210*/  @!P2 LOP3.LUT R5, RZ, R26, RZ, 0x33, !PT ;  /* 0x0000001aff05a212 */ /* 0x000fca00078e33ff */
[----:B------:R-:W-:-:S05]  /*0220*/  IMAD.IADD R5, R8, 0x1, R5 ;  /* 0x0000000108057824 */ /* 0x000fca00078e0205 */
[C---:B------:R-:W-:Y:S02]  /*0230*/  LOP3.LUT R4, R5.reuse, 0x3, RZ, 0xc0, !PT ;  /* 0x0000000305047812 */ /* 0x040fe400078ec0ff */
[----:B------:R-:W-:Y:S02]  /*0240*/  ISETP.GE.U32.AND P1, PT, R5, 0x3, PT ;  /* 0x000000030500780c */ /* 0x000fe40003f26070 */
[----:B------:R-:W-:Y:S01]  /*0250*/  ISETP.NE.AND P0, PT, R4, 0x3, PT ;  /* 0x000000030400780c */ /* 0x000fe20003f05270 */
[----:B------:R-:W-:-:S12]  /*0260*/  IMAD.MOV.U32 R4, RZ, RZ, R0 ;  /* 0x000000ffff047224 */ /* 0x000fd800078e0000 */
[----:B------:R-:W-:Y:S05]  /*0270*/  @!P0 BRA `(.L_x_3) ;  /* 0x0000000000348947 */ /* 0x000fea0003800000 */
[----:B------:R-:W0:Y:S01]  /*0280*/  S2UR UR5, SR_CgaCtaId ;  /* 0x00000000000579c3 */ /* 0x000e220000008800 */
[----:B------:R-:W-:Y:S01]  /*0290*/  VIADD R4, R5, 0x1 ;  /* 0x0000000105047836 */ /* 0x000fe20000000000 */
[----:B------:R-:W-:-:S04]  /*02a0*/  UMOV UR4, 0x400 ;  /* 0x0000040000047882 */ /* 0x000fc80000000000 */
[----:B------:R-:W-:-:S05]  /*02b0*/  LOP3.LUT R5, R4, 0x3, RZ, 0xc0, !PT ;  /* 0x0000000304057812 */ /* 0x000fca00078ec0ff */
[----:B------:R-:W-:Y:S02]  /*02c0*/  IMAD R4, R5, R26, R0 ;  /* 0x0000001a05047224 */ /* 0x000fe400078e0200 */
[----:B------:R-:W-:Y:S01]  /*02d0*/  IMAD.MOV R6, RZ, RZ, -R5 ;  /* 0x000000ffff067224 */ /* 0x000fe200078e0a05 */
[----:B0-----:R-:W-:-:S06]  /*02e0*/  ULEA UR4, UR5, UR4, 0x18 ;  /* 0x0000000405047291 */ /* 0x001fcc000f8ec0ff */
[----:B------:R-:W-:-:S07]  /*02f0*/  LEA R5, R0, UR4, 0x2 ;  /* 0x0000000400057c11 */ /* 0x000fce000f8e10ff */
.L_x_4:
[----:B------:R-:W-:Y:S01]  /*0300*/  VIADD R6, R6, 0x1 ;  /* 0x0000000106067836 */ /* 0x000fe20000000000 */
[----:B------:R0:W-:Y:S04]  /*0310*/  STS [R5], RZ ;  /* 0x000000ff05007388 */ /* 0x0001e80000000800 */
[----:B------:R-:W-:Y:S01]  /*0320*/  ISETP.NE.AND P0, PT, R6, RZ, PT ;  /* 0x000000ff0600720c */ /* 0x000fe20003f05270 */
[----:B0-----:R-:W-:-:S12]  /*0330*/  IMAD R5, R26, 0x4, R5 ;  /* 0x000000041a057824 */ /* 0x001fd800078e0205 */
[----:B------:R-:W-:Y:S05]  /*0340*/  @P0 BRA `(.L_x_4) ;  /* 0xfffffffc00ec0947 */ /* 0x000fea000383ffff */
.L_x_3:
[----:B------:R-:W-:Y:S05]  /*0350*/  BSYNC.RECONVERGENT B1 ;  /* 0x0000000000017941 */ /* 0x000fea0003800200 */
.L_x_2:
[----:B------:R-:W-:Y:S05]  /*0360*/  @!P1 BRA `(.L_x_1) ;  /* 0x0000000000389947 */ /* 0x000fea0003800000 */
[----:B------:R-:W0:Y:S01]  /*0370*/  S2R R6, SR_CgaCtaId ;  /* 0x0000000000067919 */ /* 0x000e220000008800 */
[----:B------:R-:W-:-:S04]  /*0380*/  MOV R5, 0x400 ;  /* 0x0000040000057802 */ /* 0x000fc80000000f00 */
[----:B0-----:R-:W-:-:S07]  /*0390*/  LEA R11, R6, R5, 0x18 ;  /* 0x00000005060b7211 */ /* 0x001fce00078ec0ff */
.L_x_5:
[----:B0-----:R-:W-:Y:S02]  /*03a0*/  IMAD R5, R4, 0x4, R11 ;  /* 0x0000000404057824 */ /* 0x001fe400078e020b */
[C---:B------:R-:W-:Y:S02]  /*03b0*/  IMAD R4, R26.reuse, 0x4, R4 ;  /* 0x000000041a047824 */ /* 0x040fe400078e0204 */
[----:B------:R-:W-:Y:S01]  /*03c0*/  IMAD R7, R26, 0x4, R5 ;  /* 0x000000041a077824 */ /* 0x000fe200078e0205 */
[----:B------:R0:W-:Y:S02]  /*03d0*/  STS [R5], RZ ;  /* 0x000000ff05007388 */ /* 0x0001e40000000800 */
[----:B------:R-:W-:Y:S01]  /*03e0*/  ISETP.GE.AND P0, PT, R4, R3, PT ;  /* 0x000000030400720c */ /* 0x000fe20003f06270 */
[C---:B------:R-:W-:Y:S01]  /*03f0*/  IMAD R9, R26.reuse, 0x4, R7 ;  /* 0x000000041a097824 */ /* 0x040fe200078e0207 */
[----:B------:R0:W-:Y:S03]  /*0400*/  STS [R7], RZ ;  /* 0x000000ff07007388 */ /* 0x0001e60000000800 */
[----:B------:R-:W-:Y:S01]  /*0410*/  IMAD R6, R26, 0x4, R9 ;  /* 0x000000041a067824 */ /* 0x000fe200078e0209 */
[----:B------:R0:W-:Y:S04]  /*0420*/  STS [R9], RZ ;  /* 0x000000ff09007388 */ /* 0x0001e80000000800 */
[----:B------:R0:W-:Y:S03]  /*0430*/  STS [R6], RZ ;  /* 0x000000ff06007388 */ /* 0x0001e60000000800 */
[----:B------:R-:W-:Y:S05]  /*0440*/  @!P0 BRA `(.L_x_5) ;  /* 0xfffffffc00d48947 */ /* 0x000fea000383ffff */
.L_x_1:
[----:B------:R-:W-:Y:S05]  /*0450*/  BSYNC.RECONVERGENT B0 ;  /* 0x0000000000007941 */ /* 0x000fea0003800200 */
.L_x_0:
[----:B------:R-:W1:Y:S01]  /*0460*/  LDCU UR4, c[0x0][0x388] ;  /* 0x00007100ff0477ac */ /* 0x000e620008000800 */
[----:B------:R-:W-:Y:S01]  /*0470*/  IMAD.SHL.U32 R52, R26, 0x10, RZ ;  /* 0x000000101a347824 */ /* 0x000fe200078e00ff */
[----:B------:R-:W-:Y:S01]  /*0480*/  BSSY.RECONVERGENT B1, `(.L_x_6) ;  /* 0x0000191000017945 */ /* 0x000fe20003800200 */
[----:B------:R-:W2:Y:S02]  /*0490*/  LDCU.64 UR8, c[0x0][0x358] ;  /* 0x00006b00ff0877ac */ /* 0x000ea40008000a00 */
[----:B------:R-:W-:Y:S01]  /*04a0*/  IMAD.WIDE.U32 R28, R52, UR10, RZ ;  /* 0x0000000a341c7c25 */ /* 0x000fe2000f8e00ff */
[----:B------:R-:W3:Y:S01]  /*04b0*/  LDCU UR19, c[0x0][0x3a0] ;  /* 0x00007400ff1377ac */ /* 0x000ee20008000800 */
[----:B------:R-:W-:Y:S01]  /*04c0*/  BAR.SYNC.DEFER_BLOCKING 0x0 ;  /* 0x0000000000007b1d */ /* 0x000fe20000010000 */
[----:B------:R-:W-:-:S04]  /*04d0*/  IADD3 R3, P1, PT, R0, R28, RZ ;  /* 0x0000001c00037210 */ /* 0x000fc80007f3e0ff */
[----:B-1----:R-:W-:Y:S01]  /*04e0*/  ISETP.GE.U32.AND P0, PT, R3, UR4, PT ;  /* 0x0000000403007c0c */ /* 0x002fe2000bf06070 */
[----:B------:R-:W-:-:S05]  /*04f0*/  IMAD.X R3, RZ, RZ, R29, P1 ;  /* 0x000000ffff037224 */ /* 0x000fca00008e061d */
[----:B------:R-:W-:-:S13]  /*0500*/  ISETP.GE.U32.AND.EX P0, PT, R3, RZ, PT, P0 ;  /* 0x000000ff0300720c */ /* 0x000fda0003f06100 */
[----:B--23--:R-:W-:Y:S05]  /*0510*/  @P0 BRA `(.L_x_7) ;  /* 0x00000018001c0947 */ /* 0x00cfea0003800000 */
[----:B------:R-:W1:Y:S01]  /*0520*/  LDCU.64 UR20, c[0x0][0x380] ;  /* 0x00007000ff1477ac */ /* 0x000e620008000a00 */
[----:B------:R-:W-:Y:S01]  /*0530*/  IMAD.MOV.U32 R27, RZ, RZ, RZ ;  /* 0x000000ffff1b7224 */ /* 0x000fe200078e00ff */
[--C-:B------:R-:W-:Y:S01]  /*0540*/  SHF.R.U32.HI R77, RZ, 0x5, R0.reuse ;  /* 0x00000005ff4d7819 */ /* 0x100fe20000011600 */
[----:B------:R-:W-:Y:S01]  /*0550*/  IMAD.WIDE.U32 R50, R26, UR10, RZ ;  /* 0x0000000a1a327c25 */ /* 0x000fe2000f8e00ff */
[----:B------:R-:W2:Y:S03]  /*0560*/  LDCU UR5, c[0x0][0x370] ;  /* 0x00006e00ff0577ac */ /* 0x000ea60008000800 */
[----:B------:R-:W-:Y:S01]  /*0570*/  IMAD.MOV.U32 R79, RZ, RZ, R0 ;  /* 0x000000ffff4f7224 */ /* 0x000fe200078e0000 */
[----:B------:R-:W-:Y:S01]  /*0580*/  UIMAD.WIDE.U32 UR6, UR10, 0x10, URZ ;  /* 0x000000100a0678a5 */ /* 0x000fe2000f8e00ff */
[----:B------:R-:W-:Y:S01]  /*0590*/  IMAD.MOV.U32 R81, RZ, RZ, RZ ;  /* 0x000000ffff517224 */ /* 0x000fe200078e00ff */
[----:B------:R-:W-:-:S02]  /*05a0*/  SHF.L.U64.HI R78, R50, 0x4, R51 ;  /* 0x00000004324e7819 */ /* 0x000fc40000010233 */
[----:B------:R-:W-:Y:S02]  /*05b0*/  ULOP3.LUT UR18, UR6, 0x2, URZ, 0xfc, !UPT ;  /* 0x0000000206127892 */ /* 0x000fe4000f8efcff */
[----:B------:R-:W-:Y:S02]  /*05c0*/  ULOP3.LUT UR17, UR6, 0x4, URZ, 0xfc, !UPT ;  /* 0x0000000406117892 */ /* 0x000fe4000f8efcff */
[C---:B------:R-:W-:Y:S01]  /*05d0*/  IMAD.WIDE.U32 R30, R26.reuse, UR6, R26 ;  /* 0x000000061a1e7c25 */ /* 0x040fe2000f8e001a */
[----:B------:R-:W-:Y:S02]  /*05e0*/  ULOP3.LUT UR12, UR6, 0xd, URZ, 0xfc, !UPT ;  /* 0x0000000d060c7892 */ /* 0x000fe4000f8efcff */
[----:B------:R-:W-:Y:S01]  /*05f0*/  ULOP3.LUT UR11, UR6, 0xe, URZ, 0xfc, !UPT ;  /* 0x0000000e060b7892 */ /* 0x000fe2000f8efcff */
[C---:B------:R-:W-:Y:S01]  /*0600*/  IMAD R3, R26.reuse, UR7, R31 ;  /* 0x000000071a037c24 */ /* 0x040fe2000f8e021f */
[----:B------:R-:W-:Y:S01]  /*0610*/  ULOP3.LUT UR16, UR6, 0x9, URZ, 0xfc, !UPT ;  /* 0x0000000906107892 */ /* 0x000fe2000f8efcff */
[----:B------:R-:W-:Y:S01]  /*0620*/  IMAD R65, R26, UR7, RZ ;  /* 0x000000071a417c24 */ /* 0x000fe2000f8e02ff */
[----:B------:R-:W-:Y:S01]  /*0630*/  ULOP3.LUT UR15, UR6, 0xa, URZ, 0xfc, !UPT ;  /* 0x0000000a060f7892 */ /* 0x000fe2000f8efcff */
[----:B-1----:R-:W-:Y:S01]  /*0640*/  IADD3 R4, P0, PT, R30, UR20, RZ ;  /* 0x000000141e047c10 */ /* 0x002fe2000ff1e0ff */
[----:B------:R-:W-:Y:S01]  /*0650*/  ULOP3.LUT UR14, UR6, 0xb, URZ, 0xfc, !UPT ;  /* 0x0000000b060e7892 */ /* 0x000fe2000f8efcff */
[C---:B------:R-:W-:Y:S01]  /*0660*/  IMAD.WIDE.U32 R32, R26.reuse, UR18, RZ ;  /* 0x000000121a207c25 */ /* 0x040fe2000f8e00ff */
[----:B------:R-:W-:Y:S01]  /*0670*/  ULOP3.LUT UR13, UR6, 0xc, URZ, 0xfc, !UPT ;  /* 0x0000000c060d7892 */ /* 0x000fe2000f8efcff */
[----:B0-----:R-:W-:Y:S01]  /*0680*/  IADD3.X R5, PT, PT, R3, UR21, RZ, P0, !PT ;  /* 0x0000001503057c10 */ /* 0x001fe200087fe4ff */
[----:B------:R-:W-:Y:S01]  /*0690*/  ULOP3.LUT UR4, UR6, 0xf, URZ, 0xfc, !UPT ;  /* 0x0000000f06047892 */ /* 0x000fe2000f8efcff */
[----:B------:R-:W-:Y:S01]  /*06a0*/  IMAD.WIDE.U32 R34, R26, UR17, RZ ;  /* 0x000000111a227c25 */ /* 0x000fe2000f8e00ff */
[----:B------:R-:W-:Y:S01]  /*06b0*/  ULOP3.LUT UR7, UR6, 0x6, URZ, 0xfc, !UPT ;  /* 0x0000000606077892 */ /* 0x000fe2000f8efcff */
[----:B------:R-:W-:-:S02]  /*06c0*/  IADD3 R7, P6, PT, R32, UR20, RZ ;  /* 0x0000001420077c10 */ /* 0x000fc4000ffde0ff */
[----:B------:R-:W-:Y:S01]  /*06d0*/  IMAD.WIDE.U32 R44, R26, UR12, RZ ;  /* 0x0000000c1a2c7c25 */ /* 0x000fe2000f8e00ff */
[----:B------:R-:W-:Y:S01]  /*06e0*/  ULOP3.LUT UR12, UR6, 0x3, URZ, 0xfc, !UPT ;  /* 0x00000003060c7892 */ /* 0x000fe2000f8efcff */
[----:B------:R-:W-:Y:S02]  /*06f0*/  IADD3 R9, P0, PT, R34, UR20, RZ ;  /* 0x0000001422097c10 */ /* 0x000fe4000ff1e0ff */
[----:B------:R-:W-:Y:S01]  /*0700*/  IMAD.WIDE.U32 R46, R26, UR11, RZ ;  /* 0x0000000b1a2e7c25 */ /* 0x000fe2000f8e00ff */
[----:B------:R-:W-:Y:S01]  /*0710*/  ULOP3.LUT UR11, UR6, 0x5, URZ, 0xfc, !UPT ;  /* 0x00000005060b7892 */ /* 0x000fe2000f8efcff */
[----:B------:R-:W-:Y:S02]  /*0720*/  IADD3 R19, P5, PT, R44, UR20, RZ ;  /* 0x000000142c137c10 */ /* 0x000fe4000ffbe0ff */
[----:B--2---:R-:W-:Y:S01]  /*0730*/  IMAD.WIDE.U32 R52, R52, UR5, RZ ;  /* 0x0000000534347c25 */ /* 0x004fe2000f8e00ff */
[----:B------:R-:W-:Y:S02]  /*0740*/  ULOP3.LUT UR5, UR6, 0x7, URZ, 0xfc, !UPT ;  /* 0x0000000706057892 */ /* 0x000fe4000f8efcff */
[----:B------:R-:W-:Y:S01]  /*0750*/  ULOP3.LUT UR6, UR6, 0x8, URZ, 0xfc, !UPT ;  /* 0x0000000806067892 */ /* 0x000fe2000f8efcff */
[----:B------:R-:W-:-:S02]  /*0760*/  IMAD.IADD R6, R33, 0x1, R65 ;  /* 0x0000000121067824 */ /* 0x000fc400078e0241 */
[----:B------:R-:W-:Y:S02]  /*0770*/  IMAD.IADD R8, R35, 0x1, R65 ;  /* 0x0000000123087824 */ /* 0x000fe400078e0241 */
[----:B------:R-:W-:Y:S01]  /*0780*/  IMAD.WIDE.U32 R36, R26, UR16, RZ ;  /* 0x000000101a247c25 */ /* 0x000fe2000f8e00ff */
[----:B------:R-:W-:Y:S02]  /*0790*/  IADD3.X R21, PT, PT, R6, UR21, RZ, P6, !PT ;  /* 0x0000001506157c10 */ /* 0x000fe4000b7fe4ff */
[----:B------:R-:W-:Y:S01]  /*07a0*/  IADD3.X R24, PT, PT, R8, UR21, RZ, P0, !PT ;  /* 0x0000001508187c10 */ /* 0x000fe200087fe4ff */
[----:B------:R-:W-:Y:S01]  /*07b0*/  IMAD.WIDE.U32 R38, R26, UR15, RZ ;  /* 0x0000000f1a267c25 */ /* 0x000fe2000f8e00ff */
[----:B------:R-:W-:Y:S02]  /*07c0*/  IADD3 R11, P1, PT, R36, UR20, RZ ;  /* 0x00000014240b7c10 */ /* 0x000fe4000ff3e0ff */
[----:B------:R-:W-:Y:S01]  /*07d0*/  IADD3 R22, P6, PT, R46, UR20, RZ ;  /* 0x000000142e167c10 */ /* 0x000fe2000ffde0ff */
[----:B------:R-:W-:Y:S01]  /*07e0*/  IMAD.WIDE.U32 R40, R26, UR14, RZ ;  /* 0x0000000e1a287c25 */ /* 0x000fe2000f8e00ff */
[----:B------:R-:W-:-:S03]  /*07f0*/  IADD3 R13, P2, PT, R38, UR20, RZ ;  /* 0x00000014260d7c10 */ /* 0x000fc6000ff5e0ff */
[----:B------:R-:W-:Y:S01]  /*0800*/  IMAD.WIDE.U32 R42, R26, UR13, RZ ;  /* 0x0000000d1a2a7c25 */ /* 0x000fe2000f8e00ff */
[----:B------:R-:W-:-:S03]  /*0810*/  IADD3 R15, P3, PT, R40, UR20, RZ ;  /* 0x00000014280f7c10 */ /* 0x000fc6000ff7e0ff */
[----:B------:R-:W-:Y:S01]  /*0820*/  IMAD.WIDE.U32 R48, R26, UR4, RZ ;  /* 0x000000041a307c25 */ /* 0x000fe2000f8e00ff */
[----:B------:R-:W-:Y:S01]  /*0830*/  IADD3 R17, P4, PT, R42, UR20, RZ ;  /* 0x000000142a117c10 */ /* 0x000fe2000ff9e0ff */
[----:B------:R-:W-:Y:S02]  /*0840*/  UMOV UR4, URZ ;  /* 0x000000ff00047c82 */ /* 0x000fe40008000000 */
[--C-:B------:R-:W-:Y:S01]  /*0850*/  IMAD.IADD R10, R37, 0x1, R65.reuse ;  /* 0x00000001250a7824 */ /* 0x100fe200078e0241 */
[----:B------:R-:W-:Y:S01]  /*0860*/  IADD3 R23, PT, PT, R49, R65, RZ ;  /* 0x0000004131177210 */ /* 0x000fe20007ffe0ff */
[--C-:B------:R-:W-:Y:S01]  /*0870*/  IMAD.IADD R12, R39, 0x1, R65.reuse ;  /* 0x00000001270c7824 */ /* 0x100fe200078e0241 */
[----:B------:R-:W-:Y:S01]  /*0880*/  IADD3 R25, P0, PT, R48, UR20, RZ ;  /* 0x0000001430197c10 */ /* 0x000fe2000ff1e0ff */
[--C-:B------:R-:W-:Y:S01]  /*0890*/  IMAD.IADD R14, R41, 0x1, R65.reuse ;  /* 0x00000001290e7824 */ /* 0x100fe200078e0241 */
[----:B------:R-:W-:Y:S01]  /*08a0*/  IADD3.X R70, PT, PT, R10, UR21, RZ, P1, !PT ;  /* 0x000000150a467c10 */ /* 0x000fe20008ffe4ff */
[--C-:B------:R-:W-:Y:S01]  /*08b0*/  IMAD.IADD R16, R43, 0x1, R65.reuse ;  /* 0x000000012b107824 */ /* 0x100fe200078e0241 */
[----:B------:R-:W-:Y:S01]  /*08c0*/  IADD3.X R71, PT, PT, R12, UR21, RZ, P2, !PT ;  /* 0x000000150c477c10 */ /* 0x000fe200097fe4ff */
[--C-:B------:R-:W-:Y:S01]  /*08d0*/  IMAD.IADD R18, R45, 0x1, R65.reuse ;  /* 0x000000012d127824 */ /* 0x100fe200078e0241 */
[----:B------:R-:W-:Y:S01]  /*08e0*/  IADD3.X R72, PT, PT, R14, UR21, RZ, P3, !PT ;  /* 0x000000150e487c10 */ /* 0x000fe20009ffe4ff */
[----:B------:R-:W-:Y:S01]  /*08f0*/  IMAD.IADD R20, R47, 0x1, R65 ;  /* 0x000000012f147824 */ /* 0x000fe200078e0241 */
[----:B------:R-:W-:Y:S01]  /*0900*/  IADD3.X R73, PT, PT, R16, UR21, RZ, P4, !PT ;  /* 0x0000001510497c10 */ /* 0x000fe2000a7fe4ff */
[----:B------:R-:W-:Y:S01]  /*0910*/  IMAD.WIDE.U32 R54, R26, UR12, RZ ;  /* 0x0000000c1a367c25 */ /* 0x000fe2000f8e00ff */
[----:B------:R-:W-:-:S02]  /*0920*/  IADD3.X R74, PT, PT, R18, UR21, RZ, P5, !PT ;  /* 0x00000015124a7c10 */ /* 0x000fc4000affe4ff */
[----:B------:R-:W-:Y:S01]  /*0930*/  IADD3.X R75, PT, PT, R20, UR21, RZ, P6, !PT ;  /* 0x00000015144b7c10 */ /* 0x000fe2000b7fe4ff */
[----:B------:R-:W-:Y:S01]  /*0940*/  IMAD.WIDE.U32 R56, R26, UR11, RZ ;  /* 0x0000000b1a387c25 */ /* 0x000fe2000f8e00ff */
[----:B------:R-:W-:-:S03]  /*0950*/  IADD3.X R76, PT, PT, R23, UR21, RZ, P0, !PT ;  /* 0x00000015174c7c10 */ /* 0x000fc600087fe4ff */
[----:B------:R-:W-:-:S04]  /*0960*/  IMAD.WIDE.U32 R58, R26, UR7, RZ ;  /* 0x000000071a3a7c25 */ /* 0x000fc8000f8e00ff */
[----:B------:R-:W-:-:S04]  /*0970*/  IMAD.WIDE.U32 R60, R26, UR5, RZ ;  /* 0x000000051a3c7c25 */ /* 0x000fc8000f8e00ff */
[----:B------:R-:W-:-:S04]  /*0980*/  IMAD.WIDE.U32 R62, R26, UR6, RZ ;  /* 0x000000061a3e7c25 */ /* 0x000fc8000f8e00ff */
[----:B------:R-:W-:Y:S02]  /*0990*/  VIADD R80, R53, UR4 ;  /* 0x0000000435507c36 */ /* 0x000fe40008000000 */
[--C-:B------:R-:W-:Y:S02]  /*09a0*/  IMAD.IADD R82, R55, 0x1, R65.reuse ;  /* 0x0000000137527824 */ /* 0x100fe400078e0241 */
[--C-:B------:R-:W-:Y:S02]  /*09b0*/  IMAD.IADD R84, R57, 0x1, R65.reuse ;  /* 0x0000000139547824 */ /* 0x100fe400078e0241 */
[--C-:B------:R-:W-:Y:S02]  /*09c0*/  IMAD.IADD R86, R59, 0x1, R65.reuse ;  /* 0x000000013b567824 */ /* 0x100fe400078e0241 */
[--C-:B------:R-:W-:Y:S02]  /*09d0*/  IMAD.IADD R88, R61, 0x1, R65.reuse ;  /* 0x000000013d587824 */ /* 0x100fe400078e0241 */
[----:B------:R-:W-:-:S07]  /*09e0*/  IMAD.IADD R90, R63, 0x1, R65 ;  /* 0x000000013f5a7824 */ /* 0x000fce00078e0241 */
.L_x_40:
[----:B------:R-:W0:Y:S01]  /*09f0*/  LDC R83, c[0x0][0x388] ;  /* 0x0000e200ff537b82 */ /* 0x000e220000000800 */
[----:B------:R-:W-:Y:S01]  /*0a00*/  IADD3 R64, P1, PT, R28, R79, RZ ;  /* 0x0000004f1c407210 */ /* 0x000fe20007f3e0ff */
[----:B------:R-:W-:Y:S03]  /*0a10*/  BSSY.RECONVERGENT B0, `(.L_x_8) ;  /* 0x0000130000007945 */ /* 0x000fe60003800200 */
[----:B0-----:R-:W-:Y:S01]  /*0a20*/  ISETP.GE.U32.AND P0, PT, R64, R83, PT ;  /* 0x000000534000720c */ /* 0x001fe20003f06070 */
[----:B------:R-:W-:-:S05]  /*0a30*/  IMAD.X R64, R29, 0x1, R81, P1 ;  /* 0x000000011d407824 */ /* 0x000fca00008e0651 */
[----:B------:R-:W-:-:S13]  /*0a40*/  ISETP.GE.U32.AND.EX P0, PT, R64, RZ, PT, P0 ;  /* 0x000000ff4000720c */ /* 0x000fda0003f06100 */
[----:B------:R-:W-:Y:S05]  /*0a50*/  @P0 BRA `(.L_x_9) ;  /* 0x0000001000ac0947 */ /* 0x000fea0003800000 */
[----:B------:R-:W0:Y:S08]  /*0a60*/  LDC.64 R64, c[0x0][0x380] ;  /* 0x0000e000ff407b82 */ /* 0x000e300000000a00 */
[----:B------:R-:W1:Y:S01]  /*0a70*/  LDC.64 R66, c[0x0][0x398] ;  /* 0x0000e600ff427b82 */ /* 0x000e620000000a00 */
[----:B0-----:R-:W-:-:S04]  /*0a80*/  IADD3 R68, P0, P1, R79, R64, R28 ;  /* 0x000000404f447210 */ /* 0x001fc8000791e01c */
[----:B------:R-:W-:-:S06]  /*0a90*/  IADD3.X R69, PT, PT, R81, R65, R29, P0, P1 ;  /* 0x0000004151457210 */ /* 0x000fcc00007e241d */
[----:B------:R-:W1:Y:S01]  /*0aa0*/  LDG.E.U8.CONSTANT R69, desc[UR8][R68.64] ;  /* 0x0000000844457981 */ /* 0x000e62000c1e9100 */
[----:B------:R-:W-:Y:S01]  /*0ab0*/  IADD3 R92, P1, PT, R79, R30, RZ ;  /* 0x0000001e4f5c7210 */ /* 0x000fe20007f3e0ff */
[----:B------:R-:W-:Y:S03]  /*0ac0*/  BSSY.RECONVERGENT B2, `(.L_x_10) ;  /* 0x000000d000027945 */ /* 0x000fe60003800200 */
[----:B------:R-:W-:Y:S01]  /*0ad0*/  ISETP.GE.U32.AND P0, PT, R92, R83, PT ;  /* 0x000000535c00720c */ /* 0x000fe20003f06070 */
[----:B------:R-:W-:-:S05]  /*0ae0*/  IMAD.X R85, R81, 0x1, R3, P1 ;  /* 0x0000000151557824 */ /* 0x000fca00008e0603 */
[----:B------:R-:W-:Y:S01]  /*0af0*/  ISETP.GE.U32.AND.EX P0, PT, R85, RZ, PT, P0 ;  /* 0x000000ff5500720c */ /* 0x000fe20003f06100 */
[----:B-1----:R-:W-:-:S05]  /*0b00*/  IMAD.IADD R92, R69, 0x1, -R66 ;  /* 0x00000001455c7824 */ /* 0x002fca00078e0a42 */
[----:B------:R-:W-:-:S13]  /*0b10*/  ISETP.GE.U32.AND P1, PT, R92, R67, PT ;  /* 0x000000435c00720c */ /* 0x000fda0003f26070 */
[----:B------:R-:W-:Y:S05]  /*0b20*/  @P1 BRA `(.L_x_11) ;  /* 0x0000000000181947 */ /* 0x000fea0003800000 */
[----:B------:R-:W0:Y:S01]  /*0b30*/  S2UR UR5, SR_CgaCtaId ;  /* 0x00000000000579c3 */ /* 0x000e220000008800 */
[----:B------:R-:W-:Y:S01]  /*0b40*/  UMOV UR4, 0x400 ;  /* 0x0000040000047882 */ /* 0x000fe20000000000 */
[----:B------:R-:W-:Y:S01]  /*0b50*/  IMAD R68, R77, UR19, R92 ;  /* 0x000000134d447c24 */ /* 0x000fe2000f8e025c */
[----:B0-----:R-:W-:-:S06]  /*0b60*/  ULEA UR4, UR5, UR4, 0x18 ;  /* 0x0000000405047291 */ /* 0x001fcc000f8ec0ff */
[----:B------:R-:W-:-:S05]  /*0b70*/  LEA R68, R68, UR4, 0x2 ;  /* 0x0000000444447c11 */ /* 0x000fca000f8e10ff */
[----:B------:R0:W-:Y:S02]  /*0b80*/  ATOMS.POPC.INC.32 RZ, [R68+URZ] ;  /* 0x0000000044ff7f8c */ /* 0x0001e4000d8000ff */
.L_x_11:
[----:B------:R-:W-:Y:S05]  /*0b90*/  BSYNC.RECONVERGENT B2 ;  /* 0x0000000000027941 */ /* 0x000fea0003800200 */
.L_x_10:
[----:B------:R-:W-:Y:S05]  /*0ba0*/  @P0 BRA `(.L_x_9) ;  /* 0x0000001000580947 */ /* 0x000fea0003800000 */
[----:B0-----:R-:W-:-:S05]  /*0bb0*/  IADD3 R68, P0, PT, R79, R4, RZ ;  /* 0x000000044f447210 */ /* 0x001fca0007f1e0ff */
[----:B------:R-:W-:-:S06]  /*0bc0*/  IMAD.X R69, R81, 0x1, R5, P0 ;  /* 0x0000000151457824 */ /* 0x000fcc00000e0605 */
[----:B------:R-:W2:Y:S01]  /*0bd0*/  LDG.E.U8.CONSTANT R69, desc[UR8][R68.64] ;  /* 0x0000000844457981 */ /* 0x000ea2000c1e9100 */
[----:B------:R-:W-:Y:S01]  /*0be0*/  IADD3 R92, P1, PT, R79, R32, RZ ;  /* 0x000000204f5c7210 */ /* 0x000fe20007f3e0ff */
[----:B------:R-:W-:Y:S03]  /*0bf0*/  BSSY.RECONVERGENT B2, `(.L_x_12) ;  /* 0x000000d000027945 */ /* 0x000fe60003800200 */
[----:B------:R-:W-:Y:S01]  /*0c00*/  ISETP.GE.U32.AND P0, PT, R92, R83, PT ;  /* 0x000000535c00720c */ /* 0x000fe20003f06070 */
[----:B------:R-:W-:-:S05]  /*0c10*/  IMAD.X R85, R81, 0x1, R6, P1 ;  /* 0x0000000151557824 */ /* 0x000fca00008e0606 */
[----:B------:R-:W-:Y:S01]  /*0c20*/  ISETP.GE.U32.AND.EX P0, PT, R85, RZ, PT, P0 ;  /* 0x000000ff5500720c */ /* 0x000fe20003f06100 */
[----:B--2---:R-:W-:-:S05]  /*0c30*/  IMAD.IADD R92, R69, 0x1, -R66 ;  /* 0x00000001455c7824 */ /* 0x004fca00078e0a42 */
        /* <DEDUP_REMOVED lines=8> */
.L_x_13:
[----:B------:R-:W-:Y:S05]  /*0cc0*/  BSYNC.RECONVERGENT B2 ;  /* 0x0000000000027941 */ /* 0x000fea0003800200 */
.L_x_12:
        /* <DEDUP_REMOVED lines=18> */
.L_x_15:
[----:B------:R-:W-:Y:S05]  /*0df0*/  BSYNC.RECONVERGENT B2 ;  /* 0x0000000000027941 */ /* 0x000fea0003800200 */
.L_x_14:
[----:B------:R-:W-:Y:S05]  /*0e00*/  @P0 BRA `(.L_x_9) ;  /* 0x0000000c00c00947 */ /* 0x000fea0003800000 */
[----:B0-----:R-:W-:-:S04]  /*0e10*/  IADD3 R68, P0, P1, R79, R64, R54 ;  /* 0x000000404f447210 */ /* 0x001fc8000791e036 */
[----:B------:R-:W-:-:S06]  /*0e20*/  IADD3.X R69, PT, PT, R81, R65, R82, P0, P1 ;  /* 0x0000004151457210 */ /* 0x000fcc00007e2452 */
        /* <DEDUP_REMOVED lines=15> */
.L_x_17:
[----:B------:R-:W-:Y:S05]  /*0f20*/  BSYNC.RECONVERGENT B2 ;  /* 0x0000000000027941 */ /* 0x000fea0003800200 */
.L_x_16:
        /* <DEDUP_REMOVED lines=18> */
.L_x_19:
[----:B------:R-:W-:Y:S05]  /*1050*/  BSYNC.RECONVERGENT B2 ;  /* 0x0000000000027941 */ /* 0x000fea0003800200 */
.L_x_18:
[----:B------:R-:W-:Y:S05]  /*1060*/  @P0 BRA `(.L_x_9) ;  /* 0x0000000c00280947 */ /* 0x000fea0003800000 */
[----:B0-----:R-:W-:-:S04]  /*1070*/  IADD3 R68, P0, P1, R79, R64, R56 ;  /* 0x000000404f447210 */ /* 0x001fc8000791e038 */
[----:B------:R-:W-:-:S06]  /*1080*/  IADD3.X R69, PT, PT, R81, R65, R84, P0, P1 ;  /* 0x0000004151457210 */ /* 0x000fcc00007e2454 */
[----:B------:R-:W2:Y:S01]  /*1090*/  LDG.E.U8.CONSTANT R69, desc[UR8][R68.64] ;  /* 0x0000000844457981 */ /* 0x000ea2000c1e9100 */
[----:B------:R-:W-:Y:S01]  /*10a0*/  IADD3 R92, P1, PT, R79, R58, RZ ;  /* 0x0000003a4f5c7210 */ /* 0x000fe20007f3e0ff */
[----:B------:R-:W-:Y:S03]  /*10b0*/  BSSY.RECONVERGENT B2, `(.L_x_20) ;  /* 0x000000d000027945 */ /* 0x000fe60003800200 */
[----:B------:R-:W-:Y:S02]  /*10c0*/  ISETP.GE.U32.AND P0, PT, R92, R83, PT ;  /* 0x000000535c00720c */ /* 0x000fe40003f06070 */
[----:B------:R-:W-:-:S04]  /*10d0*/  IADD3.X R85, PT, PT, R81, R86, RZ, P1, !PT ;  /* 0x0000005651557210 */ /* 0x000fc80000ffe4ff */
        /* <DEDUP_REMOVED lines=10> */
.L_x_21:
[----:B------:R-:W-:Y:S05]  /*1180*/  BSYNC.RECONVERGENT B2 ;  /* 0x0000000000027941 */ /* 0x000fea0003800200 */
.L_x_20:
        /* <DEDUP_REMOVED lines=18> */
.L_x_23:
[----:B------:R-:W-:Y:S05]  /*12b0*/  BSYNC.RECONVERGENT B2 ;  /* 0x0000000000027941 */ /* 0x000fea0003800200 */
.L_x_22:
        /* <DEDUP_REMOVED lines=18> */
.L_x_25:
[----:B------:R-:W-:Y:S05]  /*13e0*/  BSYNC.RECONVERGENT B2 ;  /* 0x0000000000027941 */ /* 0x000fea0003800200 */
.L_x_24:
[----:B------:R-:W-:Y:S05]  /*13f0*/  @P0 BRA `(.L_x_9) ;  /* 0x0000000800440947 */ /* 0x000fea0003800000 */
[----:B------:R-:W-:-:S04]  /*1400*/  IADD3 R64, P0, P1, R79, R64, R62 ;  /* 0x000000404f407210 */ /* 0x000fc8000791e03e */
[----:B------:R-:W-:-:S06]  /*1410*/  IADD3.X R65, PT, PT, R81, R65, R90, P0, P1 ;  /* 0x0000004151417210 */ /* 0x000fcc00007e245a */
[----:B------:R-:W2:Y:S01]  /*1420*/  LDG.E.U8.CONSTANT R65, desc[UR8][R64.64] ;  /* 0x0000000840417981 */ /* 0x000ea2000c1e9100 */
[----:B0-----:R-:W-:Y:S01]  /*1430*/  IADD3 R68, P1, PT, R79, R36, RZ ;  /* 0x000000244f447210 */ /* 0x001fe20007f3e0ff */
        /* <DEDUP_REMOVED lines=13> */
.L_x_27:
[----:B------:R-:W-:Y:S05]  /*1510*/  BSYNC.RECONVERGENT B2 ;  /* 0x0000000000027941 */ /* 0x000fea0003800200 */
.L_x_26:
        /* <DEDUP_REMOVED lines=18> */
.L_x_29:
[----:B------:R-:W-:Y:S05]  /*1640*/  BSYNC.RECONVERGENT B2 ;  /* 0x0000000000027941 */ /* 0x000fea0003800200 */
.L_x_28:
        /* <DEDUP_REMOVED lines=18> */
.L_x_31:
[----:B------:R-:W-:Y:S05]  /*1770*/  BSYNC.RECONVERGENT B2 ;  /* 0x0000000000027941 */ /* 0x000fea0003800200 */
.L_x_30:
        /* <DEDUP_REMOVED lines=18> */
.L_x_33:
[----:B------:R-:W-:Y:S05]  /*18a0*/  BSYNC.RECONVERGENT B2 ;  /* 0x0000000000027941 */ /* 0x000fea0003800200 */
.L_x_32:
        /* <DEDUP_REMOVED lines=18> */
.L_x_35:
[----:B------:R-:W-:Y:S05]  /*19d0*/  BSYNC.RECONVERGENT B2 ;  /* 0x0000000000027941 */ /* 0x000fea0003800200 */
.L_x_34:
        /* <DEDUP_REMOVED lines=18> */
.L_x_37:
[----:B------:R-:W-:Y:S05]  /*1b00*/  BSYNC.RECONVERGENT B2 ;  /* 0x0000000000027941 */ /* 0x000fea0003800200 */
.L_x_36:
        /* <DEDUP_REMOVED lines=8> */
[----:B------:R-:W-:Y:S02]  /*1b90*/  ISETP.GE.U32.AND.EX P0, PT, R68, RZ, PT, P0 ;  /* 0x000000ff4400720c */ /* 0x000fe40003f06100 */
[----:B--2---:R-:W-:-:S04]  /*1ba0*/  IADD3 R92, PT, PT, R65, -R66, RZ ;  /* 0x80000042415c7210 */ /* 0x004fc80007ffe0ff */
        /* <DEDUP_REMOVED lines=8> */
.L_x_39:
[----:B------:R-:W-:Y:S05]  /*1c30*/  BSYNC.RECONVERGENT B2 ;  /* 0x0000000000027941 */ /* 0x000fea0003800200 */
.L_x_38:
[----:B------:R-:W-:Y:S05]  /*1c40*/  @P0 BRA `(.L_x_9) ;  /* 0x0000000000300947 */ /* 0x000fea0003800000 */
[----:B0-----:R-:W-:-:S05]  /*1c50*/  IADD3 R64, P0, PT, R79, R25, RZ ;  /* 0x000000194f407210 */ /* 0x001fca0007f1e0ff */
[----:B------:R-:W-:-:S06]  /*1c60*/  IMAD.X R65, R81, 0x1, R76, P0 ;  /* 0x0000000151417824 */ /* 0x000fcc00000e064c */
[----:B------:R-:W2:Y:S02]  /*1c70*/  LDG.E.U8.CONSTANT R65, desc[UR8][R64.64] ;  /* 0x0000000840417981 */ /* 0x000ea4000c1e9100 */
        /* <DEDUP_REMOVED lines=9> */
.L_x_9:
[----:B------:R-:W-:Y:S05]  /*1d10*/  BSYNC.RECONVERGENT B0 ;  /* 0x0000000000007941 */ /* 0x000fea0003800200 */
.L_x_8:
[----:B------:R-:W-:-:S04]  /*1d20*/  IADD3 R79, P0, PT, R79, R52, RZ ;  /* 0x000000344f4f7210 */ /* 0x000fc80007f1e0ff */
[----:B01----:R-:W-:Y:S01]  /*1d30*/  LEA R64, P1, R50, R79, 0x4 ;  /* 0x0000004f32407211 */ /* 0x003fe200078220ff */
[----:B------:R-:W-:-:S03]  /*1d40*/  IMAD.X R81, R81, 0x1, R80, P0 ;  /* 0x0000000151517824 */ /* 0x000fc600000e0650 */
[----:B------:R-:W-:Y:S01]  /*1d50*/  ISETP.GE.U32.AND P0, PT, R64, R83, PT ;  /* 0x000000534000720c */ /* 0x000fe20003f06070 */
[----:B------:R-:W-:-:S05]  /*1d60*/  IMAD.X R64, R81, 0x1, R78, P1 ;  /* 0x0000000151407824 */ /* 0x000fca00008e064e */
[----:B------:R-:W-:-:S13]  /*1d70*/  ISETP.GE.U32.AND.EX P0, PT, R64, RZ, PT, P0 ;  /* 0x000000ff4000720c */ /* 0x000fda0003f06100 */
[----:B------:R-:W-:Y:S05]  /*1d80*/  @!P0 BRA `(.L_x_40) ;  /* 0xffffffec00188947 */ /* 0x000fea000383ffff */
.L_x_7:
[----:B------:R-:W-:Y:S05]  /*1d90*/  BSYNC.RECONVERGENT B1 ;  /* 0x0000000000017941 */ /* 0x000fea0003800200 */
.L_x_6:
[----:B------:R-:W1:Y:S01]  /*1da0*/  LDCU UR4, c[0x0][0x39c] ;  /* 0x00007380ff0477ac */ /* 0x000e620008000800 */
[----:B------:R-:W-:Y:S01]  /*1db0*/  BAR.SYNC.DEFER_BLOCKING 0x0 ;  /* 0x0000000000007b1d */ /* 0x000fe20000010000 */
[----:B-1----:R-:W-:-:S13]  /*1dc0*/  ISETP.GE.AND P0, PT, R0, UR4, PT ;  /* 0x0000000400007c0c */ /* 0x002fda000bf06270 */
[----:B------:R-:W-:Y:S05]  /*1dd0*/  @P0 EXIT ;  /* 0x000000000000094d */ /* 0x000fea0003800000 */
[----:B------:R-:W1:Y:S01]  /*1de0*/  S2UR UR5, SR_CgaCtaId ;  /* 0x00000000000579c3 */ /* 0x000e620000008800 */
[----:B------:R-:W-:Y:S01]  /*1df0*/  UMOV UR4, 0x400 ;  /* 0x0000040000047882 */ /* 0x000fe20000000000 */
[----:B------:R-:W-:Y:S01]  /*1e00*/  ISETP.GE.U32.AND P0, PT, R26, 0x20, PT ;  /* 0x000000201a00780c */ /* 0x000fe20003f06070 */
[----:B------:R-:W2:Y:S05]  /*1e10*/  LDCU UR6, c[0x0][0x39c] ;  /* 0x00007380ff0677ac */ /* 0x000eaa0008000800 */
[----:B0-----:R-:W0:Y:S08]  /*1e20*/  LDC.64 R4, c[0x0][0x390] ;  /* 0x0000e400ff047b82 */ /* 0x001e300000000a00 */
[----:B------:R-:W3:Y:S01]  /*1e30*/  LDC R10, c[0x0][0x3a0] ;  /* 0x0000e800ff0a7b82 */ /* 0x000ee20000000800 */
[----:B-1----:R-:W-:-:S06]  /*1e40*/  ULEA UR4, UR5, UR4, 0x18 ;  /* 0x0000000405047291 */ /* 0x002fcc000f8ec0ff */
[C---:B------:R-:W-:Y:S01]  /*1e50*/  LEA R3, R0.reuse, UR4, 0x2 ;  /* 0x0000000400037c11 */ /* 0x040fe2000f8e10ff */
[----:B0-2---:R-:W-:-:S07]  /*1e60*/  IMAD.WIDE.U32 R4, R0, 0x4, R4 ;  /* 0x0000000400047825 */ /* 0x005fce00078e0004 */
.L_x_44:
[----:B------:R-:W-:Y:S01]  /*1e70*/  IMAD.MOV.U32 R7, RZ, RZ, RZ ;  /* 0x000000ffff077224 */ /* 0x000fe200078e00ff */
[----:B------:R-:W-:Y:S06]  /*1e80*/  @!P0 BRA `(.L_x_41) ;  /* 0x00000008006c8947 */ /* 0x000fec0003800000 */
[----:B------:R0:W1:Y:S01]  /*1e90*/  LDS R7, [R3] ;  /* 0x0000000003077984 */ /* 0x0000620000000800 */
[----:B------:R-:W-:-:S13]  /*1ea0*/  ISETP.NE.AND P1, PT, R2, 0x1, PT ;  /* 0x000000010200780c */ /* 0x000fda0003f25270 */
[----:B0-----:R-:W-:Y:S05]  /*1eb0*/  @!P1 BRA `(.L_x_41) ;  /* 0x0000000800609947 */ /* 0x001fea0003800000 */
[----:B---3--:R-:W-:Y:S01]  /*1ec0*/  IMAD R6, R10, 0x4, R3 ;  /* 0x000000040a067824 */ /* 0x008fe200078e0203 */
[----:B------:R-:W-:-:S05]  /*1ed0*/  ISETP.NE.AND P1, PT, R2, 0x2, PT ;  /* 0x000000020200780c */ /* 0x000fca0003f25270 */
[----:B------:R-:W1:Y:S02]  /*1ee0*/  LDS R6, [R6] ;  /* 0x0000000006067984 */ /* 0x000e640000000800 */
[----:B-1----:R-:W-:-:S06]  /*1ef0*/  IMAD.IADD R7, R7, 0x1, R6 ;  /* 0x0000000107077824 */ /* 0x002fcc00078e0206 */
[----:B------:R-:W-:Y:S05]  /*1f00*/  @!P1 BRA `(.L_x_41) ;  /* 0x00000008004c9947 */ /* 0x000fea0003800000 */
[----:B------:R-:W-:Y:S01]  /*1f10*/  IMAD R6, R10, 0x8, R3 ;  /* 0x000000080a067824 */ /* 0x000fe200078e0203 */
[----:B------:R-:W-:-:S05]  /*1f20*/  ISETP.NE.AND P1, PT, R2, 0x3, PT ;  /* 0x000000030200780c */ /* 0x000fca0003f25270 */
[----:B------:R-:W0:Y:S02]  /*1f30*/  LDS R6, [R6] ;  /* 0x0000000006067984 */ /* 0x000e240000000800 */
[----:B0-----:R-:W-:-:S06]  /*1f40*/  IMAD.IADD R7, R7, 0x1, R6 ;  /* 0x0000000107077824 */ /* 0x001fcc00078e0206 */
        /* <DEDUP_REMOVED lines=54> */
[----:B0-----:R-:W-:-:S06]  /*22b0*/  IADD3 R7, PT, PT, R7, R6, RZ ;  /* 0x0000000607077210 */ /* 0x001fcc0007ffe0ff */
        /* <DEDUP_REMOVED lines=81> */
[----:B------:R-:W-:Y:S01]  /*27d0*/  ISETP.NE.AND P1, PT, R2, 0x1f, PT ;  /* 0x0000001f0200780c */ /* 0x000fe20003f25270 */
[----:B------:R-:W-:-:S06]  /*27e0*/  IMAD R6, R10, 0x78, R3 ;  /* 0x000000780a067824 */ /* 0x000fcc00078e0203 */
[----:B------:R-:W0:Y:S06]  /*27f0*/  LDS R6, [R6] ;  /* 0x0000000006067984 */ /* 0x000e2c0000000800 */
[----:B------:R-:W-:-:S06]  /*2800*/  @P1 IMAD R8, R10, 0x7c, R3 ;  /* 0x0000007c0a081824 */ /* 0x000fcc00078e0203 */
[----:B------:R-:W1:Y:S01]  /*2810*/  @P1 LDS R8, [R8] ;  /* 0x0000000008081984 */ /* 0x000e620000000800 */
[----:B0-----:R-:W-:-:S04]  /*2820*/  IMAD.IADD R7, R7, 0x1, R6 ;  /* 0x0000000107077824 */ /* 0x001fc800078e0206 */
[----:B-1----:R-:W-:-:S07]  /*2830*/  @P1 IMAD.IADD R7, R7, 0x1, R8 ;  /* 0x0000000107071824 */ /* 0x002fce00078e0208 */
.L_x_41:
[----:B-1----:R-:W-:Y:S01]  /*2840*/  ISETP.NE.AND P1, PT, R7, RZ, PT ;  /* 0x000000ff0700720c */ /* 0x002fe20003f25270 */
[----:B------:R-:W-:-:S12]  /*2850*/  BSSY.RECONVERGENT B0, `(.L_x_42) ;  /* 0x0000003000007945 */ /* 0x000fd80003800200 */
[----:B------:R-:W-:Y:S05]  /*2860*/  @!P1 BRA `(.L_x_43) ;  /* 0x0000000000049947 */ /* 0x000fea0003800000 */
[----:B------:R0:W-:Y:S02]  /*2870*/  REDG.E.ADD.STRONG.GPU desc[UR8][R4.64], R7 ;  /* 0x000000070400798e */ /* 0x0001e4000c12e108 */
.L_x_43:
[----:B------:R-:W-:Y:S05]  /*2880*/  BSYNC.RECONVERGENT B0 ;  /* 0x0000000000007941 */ /* 0x000fea0003800200 */
.L_x_42:
[C---:B------:R-:W-:Y:S02]  /*2890*/  IMAD.IADD R0, R26.reuse, 0x1, R0 ;  /* 0x000000011a007824 */ /* 0x040fe400078e0200 */
[C---:B------:R-:W-:Y:S02]  /*28a0*/  IMAD R3, R26.reuse, 0x4, R3 ;  /* 0x000000041a037824 */ /* 0x040fe400078e0203 */
[----:B0-----:R-:W-:Y:S01]  /*28b0*/  IMAD.WIDE.U32 R4, R26, 0x4, R4 ;  /* 0x000000041a047825 */ /* 0x001fe200078e0004 */
[----:B------:R-:W-:-:S13]  /*28c0*/  ISETP.GE.AND P1, PT, R0, UR6, PT ;  /* 0x0000000600007c0c */ /* 0x000fda000bf26270 */
[----:B------:R-:W-:Y:S05]  /*28d0*/  @!P1 BRA `(.L_x_44) ;  /* 0xfffffff400649947 */ /* 0x000fea000383ffff */
[----:B------:R-:W-:Y:S05]  /*28e0*/  EXIT ;  /* 0x000000000000794d */ /* 0x000fea0003800000 */
.L_x_45:
[----:B------:R-:W-:-:S00]  /*28f0*/  BRA `(.L_x_45) ;  /* 0xfffffffc00fc7947 */ /* 0x000fc0000383ffff */
[----:B------:R-:W-:-:S00]  /*2900*/  NOP ;  /* 0x0000000000007918 */ /* 0x000fc00000000000 */
[----:B------:R-:W-:-:S00]  /*2910*/  NOP ;  /* 0x0000000000007918 */ /* 0x000fc00000000000 */
[----:B------:R-:W-:-:S00]  /*2920*/  NOP ;  /* 0x0000000000007918 */ /* 0x000fc00000000000 */
[----:B------:R-:W-:-:S00]  /*2930*/  NOP ;  /* 0x0000000000007918 */ /* 0x000fc00000000000 */
[----:B------:R-:W-:-:S00]  /*2940*/  NOP ;  /* 0x0000000000007918 */ /* 0x000fc00000000000 */
[----:B------:R-:W-:-:S00]  /*2950*/  NOP ;  /* 0x0000000000007918 */ /* 0x000fc00000000000 */
[----:B------:R-:W-:-:S00]  /*2960*/  NOP ;  /* 0x0000000000007918 */ /* 0x000fc00000000000 */
[----:B------:R-:W-:-:S00]  /*2970*/  NOP ;  /* 0x0000000000007918 */ /* 0x000fc00000000000 */
.L_x_46:


//--------------------- .nv.shared._Z22histogram_range_kernelPKhjPjiii --------------------------
	.section	.nv.shared._Z22histogram_range_kernelPKhjPjiii,"aw",@nobits
	.sectionflags	@""
	.align	16
	.zero		1024


//--------------------- .nv.shared.reserved.0     --------------------------
	.section	.nv.shared.reserved.0,"aw",@nobits
	.weak		__nv_reservedSMEM_offset_0_alias
	.size		__nv_reservedSMEM_offset_0_alias, 0, 64
	.other		__nv_reservedSMEM_offset_0_alias,@"STO_CUDA_RESERVED_SHARED STV_DEFAULT"
__nv_reservedSMEM_offset_0_alias:
	.zero		0
	.zero		64


//--------------------- .nv.constant0._Z22histogram_range_kernelPKhjPjiii --------------------------
	.section	.nv.constant0._Z22histogram_range_kernelPKhjPjiii,"a",@progbits
	.sectionflags	@""
	.align	4
.nv.constant0._Z22histogram_range_kernelPKhjPjiii:
	.zero		932


//--------------------- SYMBOLS --------------------------

	.type		.nv.reservedSmem.offset0,@object
	.size		.nv.reservedSmem.offset0,0x4
	.type		.nv.reservedSmem.cap,@object
	.size		.nv.reservedSmem.cap,0x4
